//
// Generated by NVIDIA NVVM Compiler
//
// Compiler Build ID: CL-36424714
// Cuda compilation tools, release 13.0, V13.0.88
// Based on NVVM 20.0.0
//

.version 9.0
.target sm_100
.address_size 64

	// .globl	_Z23halation_extract_kernelPKfPfiif

.visible .entry _Z23halation_extract_kernelPKfPfiif(
	.param .u64 .ptr .align 1 _Z23halation_extract_kernelPKfPfiif_param_0,
	.param .u64 .ptr .align 1 _Z23halation_extract_kernelPKfPfiif_param_1,
	.param .u32 _Z23halation_extract_kernelPKfPfiif_param_2,
	.param .u32 _Z23halation_extract_kernelPKfPfiif_param_3,
	.param .f32 _Z23halation_extract_kernelPKfPfiif_param_4
)
{
	.reg .pred 	%p<5>;
	.reg .b32 	%r<17>;
	.reg .b32 	%f<9>;
	.reg .b64 	%rd<11>;

	ld.param.u64 	%rd2, [_Z23halation_extract_kernelPKfPfiif_param_0];
	ld.param.u64 	%rd3, [_Z23halation_extract_kernelPKfPfiif_param_1];
	ld.param.u32 	%r4, [_Z23halation_extract_kernelPKfPfiif_param_2];
	ld.param.u32 	%r5, [_Z23halation_extract_kernelPKfPfiif_param_3];
	ld.param.f32 	%f3, [_Z23halation_extract_kernelPKfPfiif_param_4];
	cvta.to.global.u64 	%rd1, %rd3;
	mov.u32 	%r7, %ctaid.x;
	mov.u32 	%r8, %ntid.x;
	mov.u32 	%r9, %tid.x;
	mad.lo.s32 	%r1, %r7, %r8, %r9;
	mov.u32 	%r10, %ctaid.y;
	mov.u32 	%r11, %ntid.y;
	mov.u32 	%r12, %tid.y;
	mad.lo.s32 	%r13, %r10, %r11, %r12;
	setp.ge.s32 	%p1, %r1, %r4;
	setp.ge.s32 	%p2, %r13, %r5;
	or.pred  	%p3, %p1, %p2;
	@%p3 bra 	$L__BB0_4;
	cvta.to.global.u64 	%rd4, %rd2;
	mad.lo.s32 	%r14, %r4, %r13, %r1;
	shl.b32 	%r3, %r14, 2;
	mul.wide.s32 	%rd5, %r3, 4;
	add.s64 	%rd6, %rd4, %rd5;
	ld.global.f32 	%f1, [%rd6];
	ld.global.f32 	%f4, [%rd6+4];
	ld.global.f32 	%f5, [%rd6+8];
	ld.global.f32 	%f2, [%rd6+12];
	mul.f32 	%f6, %f4, 0f3F371759;
	fma.rn.f32 	%f7, %f1, 0f3E59B3D0, %f6;
	fma.rn.f32 	%f8, %f5, 0f3D93DD98, %f7;
	setp.leu.f32 	%p4, %f8, %f3;
	@%p4 bra 	$L__BB0_3;
	add.s64 	%rd10, %rd1, %rd5;
	st.global.f32 	[%rd10], %f1;
	mov.b32 	%r16, 0;
	st.global.u32 	[%rd10+4], %r16;
	st.global.u32 	[%rd10+8], %r16;
	st.global.f32 	[%rd10+12], %f2;
	bra.uni 	$L__BB0_4;
$L__BB0_3:
	add.s64 	%rd8, %rd1, %rd5;
	mov.b32 	%r15, 0;
	st.global.u32 	[%rd8], %r15;
	st.global.u32 	[%rd8+4], %r15;
	st.global.u32 	[%rd8+8], %r15;
	st.global.f32 	[%rd8+12], %f2;
$L__BB0_4:
	ret;

}
	// .globl	_Z20halation_blur_kernelPKfPfiifb
.visible .entry _Z20halation_blur_kernelPKfPfiifb(
	.param .u64 .ptr .align 1 _Z20halation_blur_kernelPKfPfiifb_param_0,
	.param .u64 .ptr .align 1 _Z20halation_blur_kernelPKfPfiifb_param_1,
	.param .u32 _Z20halation_blur_kernelPKfPfiifb_param_2,
	.param .u32 _Z20halation_blur_kernelPKfPfiifb_param_3,
	.param .f32 _Z20halation_blur_kernelPKfPfiifb_param_4,
	.param .u8 _Z20halation_blur_kernelPKfPfiifb_param_5
)
{
	.reg .pred 	%p<39>;
	.reg .b16 	%rs<2>;
	.reg .b32 	%r<55>;
	.reg .b32 	%f<162>;
	.reg .b64 	%rd<13>;

	ld.param.u64 	%rd3, [_Z20halation_blur_kernelPKfPfiifb_param_0];
	ld.param.u64 	%rd2, [_Z20halation_blur_kernelPKfPfiifb_param_1];
	ld.param.u32 	%r18, [_Z20halation_blur_kernelPKfPfiifb_param_2];
	ld.param.u32 	%r20, [_Z20halation_blur_kernelPKfPfiifb_param_3];
	ld.param.f32 	%f52, [_Z20halation_blur_kernelPKfPfiifb_param_4];
	ld.param.s8 	%rs1, [_Z20halation_blur_kernelPKfPfiifb_param_5];
	cvta.to.global.u64 	%rd1, %rd3;
	mov.u32 	%r21, %ctaid.x;
	mov.u32 	%r22, %ntid.x;
	mov.u32 	%r23, %tid.x;
	mad.lo.s32 	%r1, %r21, %r22, %r23;
	mov.u32 	%r24, %ctaid.y;
	mov.u32 	%r25, %ntid.y;
	mov.u32 	%r26, %tid.y;
	mad.lo.s32 	%r27, %r24, %r25, %r26;
	setp.ge.s32 	%p1, %r1, %r18;
	setp.ge.s32 	%p2, %r27, %r20;
	or.pred  	%p3, %p1, %p2;
	@%p3 bra 	$L__BB1_14;
	add.f32 	%f54, %f52, %f52;
	cvt.rzi.s32.f32 	%r3, %f54;
	sub.s32 	%r28, -2, %r3;
	setp.gt.s32 	%p4, %r28, %r3;
	mov.f32 	%f147, 0f00000000;
	mov.f32 	%f148, %f147;
	mov.f32 	%f149, %f147;
	mov.f32 	%f150, %f147;
	mov.f32 	%f151, %f147;
	@%p4 bra 	$L__BB1_13;
	div.rn.f32 	%f57, %f52, 0f40400000;
	not.b32 	%r53, %r3;
	add.f32 	%f58, %f57, %f57;
	mul.f32 	%f1, %f57, %f58;
	add.s32 	%r29, %r3, 1;
	max.s32 	%r30, %r53, %r29;
	add.s32 	%r5, %r3, %r30;
	and.b32  	%r31, %r5, 1;
	setp.eq.b32 	%p5, %r31, 1;
	not.pred 	%p6, %p5;
	mov.f32 	%f151, 0f00000000;
	mov.f32 	%f150, %f151;
	mov.f32 	%f149, %f151;
	mov.f32 	%f148, %f151;
	mov.f32 	%f147, %f151;
	@%p6 bra 	$L__BB1_6;
	setp.eq.s16 	%p7, %rs1, 0;
	selp.b32 	%r32, 0, %r53, %p7;
	add.s32 	%r6, %r32, %r1;
	selp.b32 	%r33, %r53, 0, %p7;
	add.s32 	%r7, %r33, %r27;
	setp.gt.s32 	%p8, %r6, -1;
	setp.lt.s32 	%p9, %r6, %r18;
	and.pred  	%p10, %p8, %p9;
	setp.gt.s32 	%p11, %r7, -1;
	setp.lt.s32 	%p12, %r7, %r20;
	and.pred  	%p13, %p11, %p12;
	and.pred  	%p15, %p10, %p13;
	mov.f32 	%f147, 0f00000000;
	not.pred 	%p16, %p15;
	mov.f32 	%f148, %f147;
	mov.f32 	%f149, %f147;
	mov.f32 	%f150, %f147;
	mov.f32 	%f151, %f147;
	@%p16 bra 	$L__BB1_5;
	mad.lo.s32 	%r34, %r7, %r18, %r6;
	shl.b32 	%r35, %r34, 2;
	cvt.rn.f32.s32 	%f60, %r53;
	abs.f32 	%f61, %f60;
	neg.f32 	%f62, %f61;
	mul.f32 	%f63, %f61, %f62;
	div.rn.f32 	%f64, %f63, %f1;
	fma.rn.f32 	%f65, %f64, 0f3BBB989D, 0f3F000000;
	cvt.sat.f32.f32 	%f66, %f65;
	mov.f32 	%f67, 0f4B400001;
	mov.f32 	%f68, 0f437C0000;
	fma.rm.f32 	%f69, %f66, %f68, %f67;
	add.f32 	%f70, %f69, 0fCB40007F;
	neg.f32 	%f71, %f70;
	fma.rn.f32 	%f72, %f64, 0f3FB8AA3B, %f71;
	fma.rn.f32 	%f73, %f64, 0f32A57060, %f72;
	mov.b32 	%r36, %f69;
	shl.b32 	%r37, %r36, 23;
	mov.b32 	%f74, %r37;
	ex2.approx.ftz.f32 	%f75, %f73;
	mul.f32 	%f76, %f75, %f74;
	mul.wide.s32 	%rd4, %r35, 4;
	add.s64 	%rd5, %rd1, %rd4;
	ld.global.f32 	%f77, [%rd5];
	fma.rn.f32 	%f150, %f77, %f76, 0f00000000;
	ld.global.f32 	%f78, [%rd5+4];
	fma.rn.f32 	%f149, %f76, %f78, 0f00000000;
	ld.global.f32 	%f79, [%rd5+8];
	fma.rn.f32 	%f148, %f76, %f79, 0f00000000;
	ld.global.f32 	%f80, [%rd5+12];
	fma.rn.f32 	%f147, %f76, %f80, 0f00000000;
	add.f32 	%f151, %f76, 0f00000000;
$L__BB1_5:
	neg.s32 	%r53, %r3;
$L__BB1_6:
	setp.eq.s32 	%p17, %r5, -1;
	@%p17 bra 	$L__BB1_13;
	add.s32 	%r54, %r53, 1;
$L__BB1_8:
	setp.eq.s16 	%p18, %rs1, 0;
	add.s32 	%r12, %r54, -1;
	selp.b32 	%r38, 0, %r12, %p18;
	add.s32 	%r13, %r38, %r1;
	selp.b32 	%r39, %r12, 0, %p18;
	add.s32 	%r14, %r39, %r27;
	setp.gt.s32 	%p19, %r13, -1;
	setp.lt.s32 	%p20, %r13, %r18;
	and.pred  	%p21, %p19, %p20;
	setp.gt.s32 	%p22, %r14, -1;
	setp.lt.s32 	%p23, %r14, %r20;
	and.pred  	%p24, %p22, %p23;
	and.pred  	%p26, %p21, %p24;
	not.pred 	%p27, %p26;
	@%p27 bra 	$L__BB1_10;
	mad.lo.s32 	%r40, %r14, %r18, %r13;
	shl.b32 	%r41, %r40, 2;
	cvt.rn.f32.s32 	%f81, %r12;
	abs.f32 	%f82, %f81;
	neg.f32 	%f83, %f82;
	mul.f32 	%f84, %f82, %f83;
	div.rn.f32 	%f85, %f84, %f1;
	fma.rn.f32 	%f86, %f85, 0f3BBB989D, 0f3F000000;
	cvt.sat.f32.f32 	%f87, %f86;
	mov.f32 	%f88, 0f4B400001;
	mov.f32 	%f89, 0f437C0000;
	fma.rm.f32 	%f90, %f87, %f89, %f88;
	add.f32 	%f91, %f90, 0fCB40007F;
	neg.f32 	%f92, %f91;
	fma.rn.f32 	%f93, %f85, 0f3FB8AA3B, %f92;
	fma.rn.f32 	%f94, %f85, 0f32A57060, %f93;
	mov.b32 	%r42, %f90;
	shl.b32 	%r43, %r42, 23;
	mov.b32 	%f95, %r43;
	ex2.approx.ftz.f32 	%f96, %f94;
	mul.f32 	%f97, %f96, %f95;
	mul.wide.s32 	%rd6, %r41, 4;
	add.s64 	%rd7, %rd1, %rd6;
	ld.global.f32 	%f98, [%rd7];
	fma.rn.f32 	%f150, %f98, %f97, %f150;
	ld.global.f32 	%f99, [%rd7+4];
	fma.rn.f32 	%f149, %f97, %f99, %f149;
	ld.global.f32 	%f100, [%rd7+8];
	fma.rn.f32 	%f148, %f97, %f100, %f148;
	ld.global.f32 	%f101, [%rd7+12];
	fma.rn.f32 	%f147, %f97, %f101, %f147;
	add.f32 	%f151, %f151, %f97;
$L__BB1_10:
	setp.eq.s16 	%p28, %rs1, 0;
	selp.b32 	%r44, 0, %r54, %p28;
	add.s32 	%r15, %r44, %r1;
	selp.b32 	%r45, %r54, 0, %p28;
	add.s32 	%r16, %r45, %r27;
	setp.gt.s32 	%p29, %r15, -1;
	setp.lt.s32 	%p30, %r15, %r18;
	and.pred  	%p31, %p29, %p30;
	setp.gt.s32 	%p32, %r16, -1;
	setp.lt.s32 	%p33, %r16, %r20;
	and.pred  	%p34, %p32, %p33;
	and.pred  	%p36, %p31, %p34;
	not.pred 	%p37, %p36;
	@%p37 bra 	$L__BB1_12;
	mad.lo.s32 	%r46, %r16, %r18, %r15;
	shl.b32 	%r47, %r46, 2;
	cvt.rn.f32.s32 	%f102, %r54;
	abs.f32 	%f103, %f102;
	neg.f32 	%f104, %f103;
	mul.f32 	%f105, %f103, %f104;
	div.rn.f32 	%f106, %f105, %f1;
	fma.rn.f32 	%f107, %f106, 0f3BBB989D, 0f3F000000;
	cvt.sat.f32.f32 	%f108, %f107;
	mov.f32 	%f109, 0f4B400001;
	mov.f32 	%f110, 0f437C0000;
	fma.rm.f32 	%f111, %f108, %f110, %f109;
	add.f32 	%f112, %f111, 0fCB40007F;
	neg.f32 	%f113, %f112;
	fma.rn.f32 	%f114, %f106, 0f3FB8AA3B, %f113;
	fma.rn.f32 	%f115, %f106, 0f32A57060, %f114;
	mov.b32 	%r48, %f111;
	shl.b32 	%r49, %r48, 23;
	mov.b32 	%f116, %r49;
	ex2.approx.ftz.f32 	%f117, %f115;
	mul.f32 	%f118, %f117, %f116;
	mul.wide.s32 	%rd8, %r47, 4;
	add.s64 	%rd9, %rd1, %rd8;
	ld.global.f32 	%f119, [%rd9];
	fma.rn.f32 	%f150, %f119, %f118, %f150;
	ld.global.f32 	%f120, [%rd9+4];
	fma.rn.f32 	%f149, %f118, %f120, %f149;
	ld.global.f32 	%f121, [%rd9+8];
	fma.rn.f32 	%f148, %f118, %f121, %f148;
	ld.global.f32 	%f122, [%rd9+12];
	fma.rn.f32 	%f147, %f118, %f122, %f147;
	add.f32 	%f151, %f151, %f118;
$L__BB1_12:
	add.s32 	%r54, %r54, 2;
	setp.lt.s32 	%p38, %r12, %r3;
	@%p38 bra 	$L__BB1_8;
$L__BB1_13:
	mad.lo.s32 	%r51, %r18, %r27, %r1;
	shl.b32 	%r52, %r51, 2;
	div.rn.f32 	%f123, %f150, %f151;
	cvta.to.global.u64 	%rd10, %rd2;
	mul.wide.s32 	%rd11, %r52, 4;
	add.s64 	%rd12, %rd10, %rd11;
	st.global.f32 	[%rd12], %f123;
	div.rn.f32 	%f124, %f149, %f151;
	st.global.f32 	[%rd12+4], %f124;
	div.rn.f32 	%f125, %f148, %f151;
	st.global.f32 	[%rd12+8], %f125;
	div.rn.f32 	%f126, %f147, %f151;
	st.global.f32 	[%rd12+12], %f126;
$L__BB1_14:
	ret;

}
	// .globl	_Z21halation_blend_kernelPKfS0_Pfiif
.visible .entry _Z21halation_blend_kernelPKfS0_Pfiif(
	.param .u64 .ptr .align 1 _Z21halation_blend_kernelPKfS0_Pfiif_param_0,
	.param .u64 .ptr .align 1 _Z21halation_blend_kernelPKfS0_Pfiif_param_1,
	.param .u64 .ptr .align 1 _Z21halation_blend_kernelPKfS0_Pfiif_param_2,
	.param .u32 _Z21halation_blend_kernelPKfS0_Pfiif_param_3,
	.param .u32 _Z21halation_blend_kernelPKfS0_Pfiif_param_4,
	.param .f32 _Z21halation_blend_kernelPKfS0_Pfiif_param_5
)
{
	.reg .pred 	%p<4>;
	.reg .b32 	%r<15>;
	.reg .b32 	%f<12>;
	.reg .b64 	%rd<11>;

	ld.param.u64 	%rd1, [_Z21halation_blend_kernelPKfS0_Pfiif_param_0];
	ld.param.u64 	%rd2, [_Z21halation_blend_kernelPKfS0_Pfiif_param_1];
	ld.param.u64 	%rd3, [_Z21halation_blend_kernelPKfS0_Pfiif_param_2];
	ld.param.u32 	%r3, [_Z21halation_blend_kernelPKfS0_Pfiif_param_3];
	ld.param.u32 	%r4, [_Z21halation_blend_kernelPKfS0_Pfiif_param_4];
	ld.param.f32 	%f1, [_Z21halation_blend_kernelPKfS0_Pfiif_param_5];
	mov.u32 	%r6, %ctaid.x;
	mov.u32 	%r7, %ntid.x;
	mov.u32 	%r8, %tid.x;
	mad.lo.s32 	%r1, %r6, %r7, %r8;
	mov.u32 	%r9, %ctaid.y;
	mov.u32 	%r10, %ntid.y;
	mov.u32 	%r11, %tid.y;
	mad.lo.s32 	%r12, %r9, %r10, %r11;
	setp.ge.s32 	%p1, %r1, %r3;
	setp.ge.s32 	%p2, %r12, %r4;
	or.pred  	%p3, %p1, %p2;
	@%p3 bra 	$L__BB2_2;
	cvta.to.global.u64 	%rd4, %rd1;
	cvta.to.global.u64 	%rd5, %rd2;
	cvta.to.global.u64 	%rd6, %rd3;
	mad.lo.s32 	%r13, %r3, %r12, %r1;
	shl.b32 	%r14, %r13, 2;
	mul.wide.s32 	%rd7, %r14, 4;
	add.s64 	%rd8, %rd4, %rd7;
	ld.global.f32 	%f2, [%rd8];
	add.s64 	%rd9, %rd5, %rd7;
	ld.global.f32 	%f3, [%rd9];
	fma.rn.f32 	%f4, %f1, %f3, %f2;
	add.s64 	%rd10, %rd6, %rd7;
	st.global.f32 	[%rd10], %f4;
	ld.global.f32 	%f5, [%rd8+4];
	ld.global.f32 	%f6, [%rd9+4];
	fma.rn.f32 	%f7, %f1, %f6, %f5;
	st.global.f32 	[%rd10+4], %f7;
	ld.global.f32 	%f8, [%rd8+8];
	ld.global.f32 	%f9, [%rd9+8];
	fma.rn.f32 	%f10, %f1, %f9, %f8;
	st.global.f32 	[%rd10+8], %f10;
	ld.global.f32 	%f11, [%rd8+12];
	st.global.f32 	[%rd10+12], %f11;
$L__BB2_2:
	ret;

}


// ===== COMPILED SASS (sm_100) =====

	.target	sm_100

	.elftype	@"ET_EXEC"


//--------------------- .note.nv.tkinfo           --------------------------
	.section	.note.nv.tkinfo,"",@"SHT_NOTE"
	.sectionflags	@"SHF_NOTE_NV_TKINFO"
	.tkinfo
        /*0018*/ 	.word	0x00000002
        /*0030*/ 	.string	""
        /*0030*/ 	.string	"ptxas"
        /*0030*/ 	.string	"Cuda compilation tools, release 13.0, V13.0.88"
        /*0030*/ 	.string	"Build cuda_13.0.r13.0/compiler.36424714_0"
        /*0030*/ 	.string	"-arch sm_100 -m 64 "



//--------------------- .note.nv.cuinfo           --------------------------
	.section	.note.nv.cuinfo,"",@"SHT_NOTE"
	.sectionflags	@"SHF_NOTE_NV_CUINFO"
        /*0018*/ 	.short	0x0002
        /*001a*/ 	.short	0x0064
        /*001c*/ 	.short	0x0082
	.zero		2


//--------------------- .nv.info                  --------------------------
	.section	.nv.info,"",@"SHT_CUDA_INFO"
	.align	4


	//----- nvinfo : EIATTR_REGCOUNT
	.align		4
        /*0000*/ 	.byte	0x04, 0x2f
        /*0002*/ 	.short	(.L_1 - .L_0)
	.align		4
.L_0:
        /*0004*/ 	.word	index@(_Z23halation_extract_kernelPKfPfiif)
        /*0008*/ 	.word	0x0000000e


	//----- nvinfo : EIATTR_FRAME_SIZE
	.align		4
.L_1:
        /*000c*/ 	.byte	0x04, 0x11
        /*000e*/ 	.short	(.L_3 - .L_2)
	.align		4
.L_2:
        /*0010*/ 	.word	index@(_Z23halation_extract_kernelPKfPfiif)
        /*0014*/ 	.word	0x00000000


	//----- nvinfo : EIATTR_REGCOUNT
	.align		4
.L_3:
        /*0018*/ 	.byte	0x04, 0x2f
        /*001a*/ 	.short	(.L_5 - .L_4)
	.align		4
.L_4:
        /*001c*/ 	.word	index@(_Z20halation_blur_kernelPKfPfiifb)
        /*0020*/ 	.word	0x0000001c


	//----- nvinfo : EIATTR_FRAME_SIZE
	.align		4
.L_5:
        /*0024*/ 	.byte	0x04, 0x11
        /*0026*/ 	.short	(.L_7 - .L_6)
	.align		4
.L_6:
        /*0028*/ 	.word	index@($__internal_0_$__cuda_sm3x_div_rn_noftz_f32_slowpath)
        /*002c*/ 	.word	0x00000000


	//----- nvinfo : EIATTR_FRAME_SIZE
	.align		4
.L_7:
        /*0030*/ 	.byte	0x04, 0x11
        /*0032*/ 	.short	(.L_9 - .L_8)
	.align		4
.L_8:
        /*0034*/ 	.word	index@(_Z20halation_blur_kernelPKfPfiifb)
        /*0038*/ 	.word	0x00000000


	//----- nvinfo : EIATTR_REGCOUNT
	.align		4
.L_9:
        /*003c*/ 	.byte	0x04, 0x2f
        /*003e*/ 	.short	(.L_11 - .L_10)
	.align		4
.L_10:
        /*0040*/ 	.word	index@(_Z21halation_blend_kernelPKfS0_Pfiif)
        /*0044*/ 	.word	0x00000012


	//----- nvinfo : EIATTR_FRAME_SIZE
	.align		4
.L_11:
        /*0048*/ 	.byte	0x04, 0x11
        /*004a*/ 	.short	(.L_13 - .L_12)
	.align		4
.L_12:
        /*004c*/ 	.word	index@(_Z21halation_blend_kernelPKfS0_Pfiif)
        /*0050*/ 	.word	0x00000000


	//----- nvinfo : EIATTR_MIN_STACK_SIZE
	.align		4
.L_13:
        /*0054*/ 	.byte	0x04, 0x12
        /*0056*/ 	.short	(.L_15 - .L_14)
	.align		4
.L_14:
        /*0058*/ 	.word	index@(_Z21halation_blend_kernelPKfS0_Pfiif)
        /*005c*/ 	.word	0x00000000


	//----- nvinfo : EIATTR_MIN_STACK_SIZE
	.align		4
.L_15:
        /*0060*/ 	.byte	0x04, 0x12
        /*0062*/ 	.short	(.L_17 - .L_16)
	.align		4
.L_16:
        /*0064*/ 	.word	index@(_Z20halation_blur_kernelPKfPfiifb)
        /*0068*/ 	.word	0x00000000


	//----- nvinfo : EIATTR_MIN_STACK_SIZE
	.align		4
.L_17:
        /*006c*/ 	.byte	0x04, 0x12
        /*006e*/ 	.short	(.L_19 - .L_18)
	.align		4
.L_18:
        /*0070*/ 	.word	index@(_Z23halation_extract_kernelPKfPfiif)
        /*0074*/ 	.word	0x00000000
.L_19:


//--------------------- .nv.compat                --------------------------
	.section	.nv.compat,"",@"SHT_CUDA_COMPAT_INFO"
	.align	4
        /*0000*/ 	.byte	0x02, 0x09, 0x00, 0x00, 0x02, 0x02, 0x01, 0x00, 0x02, 0x05, 0x05, 0x00, 0x03, 0x07, 0x01, 0x01
        /*0010*/ 	.byte	0x02, 0x03, 0x00, 0x00, 0x02, 0x06, 0x01, 0x00, 0x04, 0x0b, 0x08, 0x00, 0x01, 0x00, 0x00, 0x00
        /*0020*/ 	.byte	0x00, 0x00, 0x00, 0x00


//--------------------- .nv.info._Z21halation_blend_kernelPKfS0_Pfiif --------------------------
	.section	.nv.info._Z21halation_blend_kernelPKfS0_Pfiif,"",@"SHT_CUDA_INFO"
	.sectionflags	@""
	.align	4


	//----- nvinfo : EIATTR_CUDA_API_VERSION
	.align		4
        /*0000*/ 	.byte	0x04, 0x37
        /*0002*/ 	.short	(.L_21 - .L_20)
.L_20:
        /*0004*/ 	.word	0x00000082


	//----- nvinfo : EIATTR_KPARAM_INFO
	.align		4
.L_21:
        /*0008*/ 	.byte	0x04, 0x17
        /*000a*/ 	.short	(.L_23 - .L_22)
.L_22:
        /*000c*/ 	.word	0x00000000
        /*0010*/ 	.short	0x0005
        /*0012*/ 	.short	0x0020
        /*0014*/ 	.byte	0x00, 0xf0, 0x11, 0x00


	//----- nvinfo : EIATTR_KPARAM_INFO
	.align		4
.L_23:
        /*0018*/ 	.byte	0x04, 0x17
        /*001a*/ 	.short	(.L_25 - .L_24)
.L_24:
        /*001c*/ 	.word	0x00000000
        /*0020*/ 	.short	0x0004
        /*0022*/ 	.short	0x001c
        /*0024*/ 	.byte	0x00, 0xf0, 0x11, 0x00


	//----- nvinfo : EIATTR_KPARAM_INFO
	.align		4
.L_25:
        /*0028*/ 	.byte	0x04, 0x17
        /*002a*/ 	.short	(.L_27 - .L_26)
.L_26:
        /*002c*/ 	.word	0x00000000
        /*0030*/ 	.short	0x0003
        /*0032*/ 	.short	0x0018
        /*0034*/ 	.byte	0x00, 0xf0, 0x11, 0x00


	//----- nvinfo : EIATTR_KPARAM_INFO
	.align		4
.L_27:
        /*0038*/ 	.byte	0x04, 0x17
        /*003a*/ 	.short	(.L_29 - .L_28)
.L_28:
        /*003c*/ 	.word	0x00000000
        /*0040*/ 	.short	0x0002
        /*0042*/ 	.short	0x0010
        /*0044*/ 	.byte	0x00, 0xf5, 0x21, 0x00


	//----- nvinfo : EIATTR_KPARAM_INFO
	.align		4
.L_29:
        /*0048*/ 	.byte	0x04, 0x17
        /*004a*/ 	.short	(.L_31 - .L_30)
.L_30:
        /*004c*/ 	.word	0x00000000
        /*0050*/ 	.short	0x0001
        /*0052*/ 	.short	0x0008
        /*0054*/ 	.byte	0x00, 0xf5, 0x21, 0x00


	//----- nvinfo : EIATTR_KPARAM_INFO
	.align		4
.L_31:
        /*0058*/ 	.byte	0x04, 0x17
        /*005a*/ 	.short	(.L_33 - .L_32)
.L_32:
        /*005c*/ 	.word	0x00000000
        /*0060*/ 	.short	0x0000
        /*0062*/ 	.short	0x0000
        /*0064*/ 	.byte	0x00, 0xf5, 0x21, 0x00


	//----- nvinfo : EIATTR_SPARSE_MMA_MASK
	.align		4
.L_33:
        /*0068*/ 	.byte	0x03, 0x50
        /*006a*/ 	.short	0x0000


	//----- nvinfo : EIATTR_MAXREG_COUNT
	.align		4
        /*006c*/ 	.byte	0x03, 0x1b
        /*006e*/ 	.short	0x00ff


	//----- nvinfo : EIATTR_MERCURY_ISA_VERSION
	.align		4
        /*0070*/ 	.byte	0x03, 0x5f
        /*0072*/ 	.short	0x0101


	//----- nvinfo : EIATTR_VRC_CTA_INIT_COUNT
	.align		4
        /*0074*/ 	.byte	0x02, 0x4a
	.zero		1
	.zero		1


	//----- nvinfo : EIATTR_EXIT_INSTR_OFFSETS
	.align		4
        /*0078*/ 	.byte	0x04, 0x1c
        /*007a*/ 	.short	(.L_35 - .L_34)


	//   ....[0]....
.L_34:
        /*007c*/ 	.word	0x000000c0


	//   ....[1]....
        /*0080*/ 	.word	0x00000250


	//----- nvinfo : EIATTR_CBANK_PARAM_SIZE
	.align		4
.L_35:
        /*0084*/ 	.byte	0x03, 0x19
        /*0086*/ 	.short	0x0024


	//----- nvinfo : EIATTR_PARAM_CBANK
	.align		4
        /*0088*/ 	.byte	0x04, 0x0a
        /*008a*/ 	.short	(.L_37 - .L_36)
	.align		4
.L_36:
        /*008c*/ 	.word	index@(.nv.constant0._Z21halation_blend_kernelPKfS0_Pfiif)
        /*0090*/ 	.short	0x0380
        /*0092*/ 	.short	0x0024


	//----- nvinfo : EIATTR_SW_WAR
	.align		4
.L_37:
        /*0094*/ 	.byte	0x04, 0x36
        /*0096*/ 	.short	(.L_39 - .L_38)
.L_38:
        /*0098*/ 	.word	0x00000008
.L_39:


//--------------------- .nv.info._Z20halation_blur_kernelPKfPfiifb --------------------------
	.section	.nv.info._Z20halation_blur_kernelPKfPfiifb,"",@"SHT_CUDA_INFO"
	.sectionflags	@""
	.align	4


	//----- nvinfo : EIATTR_CUDA_API_VERSION
	.align		4
        /*0000*/ 	.byte	0x04, 0x37
        /*0002*/ 	.short	(.L_41 - .L_40)
.L_40:
        /*0004*/ 	.word	0x00000082


	//----- nvinfo : EIATTR_KPARAM_INFO
	.align		4
.L_41:
        /*0008*/ 	.byte	0x04, 0x17
        /*000a*/ 	.short	(.L_43 - .L_42)
.L_42:
        /*000c*/ 	.word	0x00000000
        /*0010*/ 	.short	0x0005
        /*0012*/ 	.short	0x001c
        /*0014*/ 	.byte	0x00, 0xf0, 0x05, 0x00


	//----- nvinfo : EIATTR_KPARAM_INFO
	.align		4
.L_43:
        /*0018*/ 	.byte	0x04, 0x17
        /*001a*/ 	.short	(.L_45 - .L_44)
.L_44:
        /*001c*/ 	.word	0x00000000
        /*0020*/ 	.short	0x0004
        /*0022*/ 	.short	0x0018
        /*0024*/ 	.byte	0x00, 0xf0, 0x11, 0x00


	//----- nvinfo : EIATTR_KPARAM_INFO
	.align		4
.L_45:
        /*0028*/ 	.byte	0x04, 0x17
        /*002a*/ 	.short	(.L_47 - .L_46)
.L_46:
        /*002c*/ 	.word	0x00000000
        /*0030*/ 	.short	0x0003
        /*0032*/ 	.short	0x0014
        /*0034*/ 	.byte	0x00, 0xf0, 0x11, 0x00


	//----- nvinfo : EIATTR_KPARAM_INFO
	.align		4
.L_47:
        /*0038*/ 	.byte	0x04, 0x17
        /*003a*/ 	.short	(.L_49 - .L_48)
.L_48:
        /*003c*/ 	.word	0x00000000
        /*0040*/ 	.short	0x0002
        /*0042*/ 	.short	0x0010
        /*0044*/ 	.byte	0x00, 0xf0, 0x11, 0x00


	//----- nvinfo : EIATTR_KPARAM_INFO
	.align		4
.L_49:
        /*0048*/ 	.byte	0x04, 0x17
        /*004a*/ 	.short	(.L_51 - .L_50)
.L_50:
        /*004c*/ 	.word	0x00000000
        /*0050*/ 	.short	0x0001
        /*0052*/ 	.short	0x0008
        /*0054*/ 	.byte	0x00, 0xf5, 0x21, 0x00


	//----- nvinfo : EIATTR_KPARAM_INFO
	.align		4
.L_51:
        /*0058*/ 	.byte	0x04, 0x17
        /*005a*/ 	.short	(.L_53 - .L_52)
.L_52:
        /*005c*/ 	.word	0x00000000
        /*0060*/ 	.short	0x0000
        /*0062*/ 	.short	0x0000
        /*0064*/ 	.byte	0x00, 0xf5, 0x21, 0x00


	//----- nvinfo : EIATTR_SPARSE_MMA_MASK
	.align		4
.L_53:
        /*0068*/ 	.byte	0x03, 0x50
        /*006a*/ 	.short	0x0000


	//----- nvinfo : EIATTR_MAXREG_COUNT
	.align		4
        /*006c*/ 	.byte	0x03, 0x1b
        /*006e*/ 	.short	0x00ff


	//----- nvinfo : EIATTR_MERCURY_ISA_VERSION
	.align		4
        /*0070*/ 	.byte	0x03, 0x5f
        /*0072*/ 	.short	0x0101


	//----- nvinfo : EIATTR_VRC_CTA_INIT_COUNT
	.align		4
        /*0074*/ 	.byte	0x02, 0x4a
	.zero		1
	.zero		1


	//----- nvinfo : EIATTR_EXIT_INSTR_OFFSETS
	.align		4
        /*0078*/ 	.byte	0x04, 0x1c
        /*007a*/ 	.short	(.L_55 - .L_54)


	//   ....[0]....
.L_54:
        /*007c*/ 	.word	0x000000c0


	//   ....[1]....
        /*0080*/ 	.word	0x00001240


	//----- nvinfo : EIATTR_CRS_STACK_SIZE
	.align		4
.L_55:
        /*0084*/ 	.byte	0x04, 0x1e
        /*0086*/ 	.short	(.L_57 - .L_56)
.L_56:
        /*0088*/ 	.word	0x00000000


	//----- nvinfo : EIATTR_CBANK_PARAM_SIZE
	.align		4
.L_57:
        /*008c*/ 	.byte	0x03, 0x19
        /*008e*/ 	.short	0x001d


	//----- nvinfo : EIATTR_PARAM_CBANK
	.align		4
        /*0090*/ 	.byte	0x04, 0x0a
        /*0092*/ 	.short	(.L_59 - .L_58)
	.align		4
.L_58:
        /*0094*/ 	.word	index@(.nv.constant0._Z20halation_blur_kernelPKfPfiifb)
        /*0098*/ 	.short	0x0380
        /*009a*/ 	.short	0x001d


	//----- nvinfo : EIATTR_SW_WAR
	.align		4
.L_59:
        /*009c*/ 	.byte	0x04, 0x36
        /*009e*/ 	.short	(.L_61 - .L_60)
.L_60:
        /*00a0*/ 	.word	0x00000008
.L_61:


//--------------------- .nv.info._Z23halation_extract_kernelPKfPfiif --------------------------
	.section	.nv.info._Z23halation_extract_kernelPKfPfiif,"",@"SHT_CUDA_INFO"
	.sectionflags	@""
	.align	4


	//----- nvinfo : EIATTR_CUDA_API_VERSION
	.align		4
        /*0000*/ 	.byte	0x04, 0x37
        /*0002*/ 	.short	(.L_63 - .L_62)
.L_62:
        /*0004*/ 	.word	0x00000082


	//----- nvinfo : EIATTR_KPARAM_INFO
	.align		4
.L_63:
        /*0008*/ 	.byte	0x04, 0x17
        /*000a*/ 	.short	(.L_65 - .L_64)
.L_64:
        /*000c*/ 	.word	0x00000000
        /*0010*/ 	.short	0x0004
        /*0012*/ 	.short	0x0018
        /*0014*/ 	.byte	0x00, 0xf0, 0x11, 0x00


	//----- nvinfo : EIATTR_KPARAM_INFO
	.align		4
.L_65:
        /*0018*/ 	.byte	0x04, 0x17
        /*001a*/ 	.short	(.L_67 - .L_66)
.L_66:
        /*001c*/ 	.word	0x00000000
        /*0020*/ 	.short	0x0003
        /*0022*/ 	.short	0x0014
        /*0024*/ 	.byte	0x00, 0xf0, 0x11, 0x00


	//----- nvinfo : EIATTR_KPARAM_INFO
	.align		4
.L_67:
        /*0028*/ 	.byte	0x04, 0x17
        /*002a*/ 	.short	(.L_69 - .L_68)
.L_68:
        /*002c*/ 	.word	0x00000000
        /*0030*/ 	.short	0x0002
        /*0032*/ 	.short	0x0010
        /*0034*/ 	.byte	0x00, 0xf0, 0x11, 0x00


	//----- nvinfo : EIATTR_KPARAM_INFO
	.align		4
.L_69:
        /*0038*/ 	.byte	0x04, 0x17
        /*003a*/ 	.short	(.L_71 - .L_70)
.L_70:
        /*003c*/ 	.word	0x00000000
        /*0040*/ 	.short	0x0001
        /*0042*/ 	.short	0x0008
        /*0044*/ 	.byte	0x00, 0xf5, 0x21, 0x00


	//----- nvinfo : EIATTR_KPARAM_INFO
	.align		4
.L_71:
        /*0048*/ 	.byte	0x04, 0x17
        /*004a*/ 	.short	(.L_73 - .L_72)
.L_72:
        /*004c*/ 	.word	0x00000000
        /*0050*/ 	.short	0x0000
        /*0052*/ 	.short	0x0000
        /*0054*/ 	.byte	0x00, 0xf5, 0x21, 0x00


	//----- nvinfo : EIATTR_SPARSE_MMA_MASK
	.align		4
.L_73:
        /*0058*/ 	.byte	0x03, 0x50
        /*005a*/ 	.short	0x0000


	//----- nvinfo : EIATTR_MAXREG_COUNT
	.align		4
        /*005c*/ 	.byte	0x03, 0x1b
        /*005e*/ 	.short	0x00ff


	//----- nvinfo : EIATTR_MERCURY_ISA_VERSION
	.align		4
        /*0060*/ 	.byte	0x03, 0x5f
        /*0062*/ 	.short	0x0101


	//----- nvinfo : EIATTR_VRC_CTA_INIT_COUNT
	.align		4
        /*0064*/ 	.byte	0x02, 0x4a
	.zero		1
	.zero		1


	//----- nvinfo : EIATTR_EXIT_INSTR_OFFSETS
	.align		4
        /*0068*/ 	.byte	0x04, 0x1c
        /*006a*/ 	.short	(.L_75 - .L_74)


	//   ....[0]....
.L_74:
        /*006c*/ 	.word	0x000000c0


	//   ....[1]....
        /*0070*/ 	.word	0x00000210


	//   ....[2]....
        /*0074*/ 	.word	0x00000280


	//----- nvinfo : EIATTR_CBANK_PARAM_SIZE
	.align		4
.L_75:
        /*0078*/ 	.byte	0x03, 0x19
        /*007a*/ 	.short	0x001c


	//----- nvinfo : EIATTR_PARAM_CBANK
	.align		4
        /*007c*/ 	.byte	0x04, 0x0a
        /*007e*/ 	.short	(.L_77 - .L_76)
	.align		4
.L_76:
        /*0080*/ 	.word	index@(.nv.constant0._Z23halation_extract_kernelPKfPfiif)
        /*0084*/ 	.short	0x0380
        /*0086*/ 	.short	0x001c


	//----- nvinfo : EIATTR_SW_WAR
	.align		4
.L_77:
        /*0088*/ 	.byte	0x04, 0x36
        /*008a*/ 	.short	(.L_79 - .L_78)
.L_78:
        /*008c*/ 	.word	0x00000008
.L_79:


//--------------------- .nv.callgraph             --------------------------
	.section	.nv.callgraph,"",@"SHT_CUDA_CALLGRAPH"
	.align	4
	.sectionentsize	8
	.align		4
        /*0000*/ 	.word	0x00000000
	.align		4
        /*0004*/ 	.word	0xffffffff
	.align		4
        /*0008*/ 	.word	0x00000000
	.align		4
        /*000c*/ 	.word	0xfffffffe
	.align		4
        /*0010*/ 	.word	0x00000000
	.align		4
        /*0014*/ 	.word	0xfffffffd
	.align		4
        /*0018*/ 	.word	0x00000000
	.align		4
        /*001c*/ 	.word	0xfffffffc


//--------------------- .text._Z21halation_blend_kernelPKfS0_Pfiif --------------------------
	.section	.text._Z21halation_blend_kernelPKfS0_Pfiif,"ax",@progbits
	.align	128
        .global         _Z21halation_blend_kernelPKfS0_Pfiif
        .type           _Z21halation_blend_kernelPKfS0_Pfiif,@function
        .size           _Z21halation_blend_kernelPKfS0_Pfiif,(.L_x_39 - _Z21halation_blend_kernelPKfS0_Pfiif)
        .other          _Z21halation_blend_kernelPKfS0_Pfiif,@"STO_CUDA_ENTRY STV_DEFAULT"
_Z21halation_blend_kernelPKfS0_Pfiif:
.text._Z21halation_blend_kernelPKfS0_Pfiif:
[----:B------:R-:W-:Y:S01]  /*0000*/  LDC R1, c[0x0][0x37c] ;  /* 0x0000df00ff017b82 */ /* 0x000fe20000000800 */
[----:B------:R-:W0:Y:S07]  /*0010*/  S2R R2, SR_TID.Y ;  /* 0x0000000000027919 */ /* 0x000e2e0000002200 */
[----:B------:R-:W1:Y:S01]  /*0020*/  LDC R0, c[0x0][0x360] ;  /* 0x0000d800ff007b82 */ /* 0x000e620000000800 */
[----:B------:R-:W2:Y:S01]  /*0030*/  LDCU.64 UR6, c[0x0][0x398] ;  /* 0x00007300ff0677ac */ /* 0x000ea20008000a00 */
[----:B------:R-:W1:Y:S06]  /*0040*/  S2R R3, SR_TID.X ;  /* 0x0000000000037919 */ /* 0x000e6c0000002100 */
[----:B------:R-:W0:Y:S08]  /*0050*/  S2UR UR5, SR_CTAID.Y ;  /* 0x00000000000579c3 */ /* 0x000e300000002600 */
[----:B------:R-:W0:Y:S08]  /*0060*/  LDC R7, c[0x0][0x364] ;  /* 0x0000d900ff077b82 */ /* 0x000e300000000800 */
[----:B------:R-:W1:Y:S01]  /*0070*/  S2UR UR4, SR_CTAID.X ;  /* 0x00000000000479c3 */ /* 0x000e620000002500 */
[----:B0-----:R-:W-:-:S05]  /*0080*/  IMAD R7, R7, UR5, R2 ;  /* 0x0000000507077c24 */ /* 0x001fca000f8e0202 */
[----:B--2---:R-:W-:Y:S01]  /*0090*/  ISETP.GE.AND P0, PT, R7, UR7, PT ;  /* 0x0000000707007c0c */ /* 0x004fe2000bf06270 */
[----:B-1----:R-:W-:-:S05]  /*00a0*/  IMAD R0, R0, UR4, R3 ;  /* 0x0000000400007c24 */ /* 0x002fca000f8e0203 */
[----:B------:R-:W-:-:S13]  /*00b0*/  ISETP.GE.OR P0, PT, R0, UR6, P0 ;  /* 0x0000000600007c0c */ /* 0x000fda0008706670 */
[----:B------:R-:W-:Y:S05]  /*00c0*/  @P0 EXIT ;  /* 0x000000000000094d */ /* 0x000fea0003800000 */
[----:B------:R-:W0:Y:S01]  /*00d0*/  LDC.64 R2, c[0x0][0x380] ;  /* 0x0000e000ff027b82 */ /* 0x000e220000000a00 */
[----:B------:R-:W1:Y:S01]  /*00e0*/  LDCU.64 UR4, c[0x0][0x358] ;  /* 0x00006b00ff0477ac */ /* 0x000e620008000a00 */
[----:B------:R-:W-:Y:S01]  /*00f0*/  IMAD R0, R7, UR6, R0 ;  /* 0x0000000607007c24 */ /* 0x000fe2000f8e0200 */
[----:B------:R-:W2:Y:S04]  /*0100*/  LDCU UR7, c[0x0][0x3a0] ;  /* 0x00007400ff0777ac */ /* 0x000ea80008000800 */
[----:B------:R-:W-:Y:S01]  /*0110*/  SHF.L.U32 R9, R0, 0x2, RZ ;  /* 0x0000000200097819 */ /* 0x000fe200000006ff */
[----:B------:R-:W3:Y:S08]  /*0120*/  LDC.64 R4, c[0x0][0x388] ;  /* 0x0000e200ff047b82 */ /* 0x000ef00000000a00 */
[----:B------:R-:W4:Y:S01]  /*0130*/  LDC.64 R6, c[0x0][0x390] ;  /* 0x0000e400ff067b82 */ /* 0x000f220000000a00 */
[----:B0-----:R-:W-:-:S05]  /*0140*/  IMAD.WIDE R2, R9, 0x4, R2 ;  /* 0x0000000409027825 */ /* 0x001fca00078e0202 */
[----:B-1----:R-:W2:Y:S01]  /*0150*/  LDG.E R0, desc[UR4][R2.64] ;  /* 0x0000000402007981 */ /* 0x002ea2000c1e1900 */
[----:B---3--:R-:W-:-:S05]  /*0160*/  IMAD.WIDE R4, R9, 0x4, R4 ;  /* 0x0000000409047825 */ /* 0x008fca00078e0204 */
[----:B------:R-:W2:Y:S01]  /*0170*/  LDG.E R11, desc[UR4][R4.64] ;  /* 0x00000004040b7981 */ /* 0x000ea2000c1e1900 */
[----:B----4-:R-:W-:-:S04]  /*0180*/  IMAD.WIDE R6, R9, 0x4, R6 ;  /* 0x0000000409067825 */ /* 0x010fc800078e0206 */
[----:B--2---:R-:W-:-:S05]  /*0190*/  FFMA R11, R11, UR7, R0 ;  /* 0x000000070b0b7c23 */ /* 0x004fca0008000000 */
[----:B------:R-:W-:Y:S04]  /*01a0*/  STG.E desc[UR4][R6.64], R11 ;  /* 0x0000000b06007986 */ /* 0x000fe8000c101904 */
[----:B------:R-:W2:Y:S04]  /*01b0*/  LDG.E R0, desc[UR4][R2.64+0x4] ;  /* 0x0000040402007981 */ /* 0x000ea8000c1e1900 */
[----:B------:R-:W2:Y:S02]  /*01c0*/  LDG.E R9, desc[UR4][R4.64+0x4] ;  /* 0x0000040404097981 */ /* 0x000ea4000c1e1900 */
[----:B--2---:R-:W-:-:S05]  /*01d0*/  FFMA R9, R9, UR7, R0 ;  /* 0x0000000709097c23 */ /* 0x004fca0008000000 */
[----:B------:R-:W-:Y:S04]  /*01e0*/  STG.E desc[UR4][R6.64+0x4], R9 ;  /* 0x0000040906007986 */ /* 0x000fe8000c101904 */
[----:B------:R-:W2:Y:S04]  /*01f0*/  LDG.E R13, desc[UR4][R4.64+0x8] ;  /* 0x00000804040d7981 */ /* 0x000ea8000c1e1900 */
[----:B------:R-:W2:Y:S02]  /*0200*/  LDG.E R0, desc[UR4][R2.64+0x8] ;  /* 0x0000080402007981 */ /* 0x000ea4000c1e1900 */
[----:B--2---:R-:W-:-:S05]  /*0210*/  FFMA R13, R13, UR7, R0 ;  /* 0x000000070d0d7c23 */ /* 0x004fca0008000000 */
[----:B------:R-:W-:Y:S04]  /*0220*/  STG.E desc[UR4][R6.64+0x8], R13 ;  /* 0x0000080d06007986 */ /* 0x000fe8000c101904 */
[----:B------:R-:W2:Y:S04]  /*0230*/  LDG.E R15, desc[UR4][R2.64+0xc] ;  /* 0x00000c04020f7981 */ /* 0x000ea8000c1e1900 */
[----:B--2---:R-:W-:Y:S01]  /*0240*/  STG.E desc[UR4][R6.64+0xc], R15 ;  /* 0x00000c0f06007986 */ /* 0x004fe2000c101904 */
[----:B------:R-:W-:Y:S05]  /*0250*/  EXIT ;  /* 0x000000000000794d */ /* 0x000fea0003800000 */
.L_x_0:
[----:B------:R-:W-:-:S00]  /*0260*/  BRA `(.L_x_0) ;  /* 0xfffffffc00fc7947 */ /* 0x000fc0000383ffff */
[----:B------:R-:W-:-:S00]  /*0270*/  NOP ;  /* 0x0000000000007918 */ /* 0x000fc00000000000 */
        /* <DEDUP_REMOVED lines=8> */
.L_x_39:


//--------------------- .text._Z20halation_blur_kernelPKfPfiifb --------------------------
	.section	.text._Z20halation_blur_kernelPKfPfiifb,"ax",@progbits
	.align	128
        .global         _Z20halation_blur_kernelPKfPfiifb
        .type           _Z20halation_blur_kernelPKfPfiifb,@function
        .size           _Z20halation_blur_kernelPKfPfiifb,(.L_x_38 - _Z20halation_blur_kernelPKfPfiifb)
        .other          _Z20halation_blur_kernelPKfPfiifb,@"STO_CUDA_ENTRY STV_DEFAULT"
_Z20halation_blur_kernelPKfPfiifb:
.text._Z20halation_blur_kernelPKfPfiifb:
        /* <DEDUP_REMOVED lines=13> */
[----:B------:R-:W0:Y:S01]  /*00d0*/  LDC R10, c[0x0][0x398] ;  /* 0x0000e600ff0a7b82 */ /* 0x000e220000000800 */
[----:B------:R-:W1:Y:S01]  /*00e0*/  LDCU.64 UR4, c[0x0][0x358] ;  /* 0x00006b00ff0477ac */ /* 0x000e620008000a00 */
[----:B------:R-:W-:Y:S01]  /*00f0*/  HFMA2 R11, -RZ, RZ, 0, 0 ;  /* 0x00000000ff0b7431 */ /* 0x000fe200000001ff */
[----:B------:R-:W-:Y:S01]  /*0100*/  CS2R R6, SRZ ;  /* 0x0000000000067805 */ /* 0x000fe2000001ff00 */
[----:B------:R-:W-:Y:S01]  /*0110*/  IMAD.MOV.U32 R13, RZ, RZ, RZ ;  /* 0x000000ffff0d7224 */ /* 0x000fe200078e00ff */
[----:B------:R-:W-:Y:S01]  /*0120*/  MOV R17, RZ ;  /* 0x000000ff00117202 */ /* 0x000fe20000000f00 */
[----:B0-----:R-:W-:-:S06]  /*0130*/  FADD R8, R10, R10 ;  /* 0x0000000a0a087221 */ /* 0x001fcc0000000000 */
[----:B------:R-:W0:Y:S02]  /*0140*/  F2I.TRUNC.NTZ R8, R8 ;  /* 0x0000000800087305 */ /* 0x000e24000020f100 */
[----:B0-----:R-:W-:-:S04]  /*0150*/  IADD3 R3, PT, PT, -R8, -0x2, RZ ;  /* 0xfffffffe08037810 */ /* 0x001fc80007ffe1ff */
[----:B------:R-:W-:-:S13]  /*0160*/  ISETP.GT.AND P0, PT, R3, R8, PT ;  /* 0x000000080300720c */ /* 0x000fda0003f04270 */
[----:B-1----:R-:W-:Y:S05]  /*0170*/  @P0 BRA `(.L_x_1) ;  /* 0x0000000c00240947 */ /* 0x002fea0003800000 */
[----:B------:R-:W-:Y:S01]  /*0180*/  MOV R0, 0x40400000 ;  /* 0x4040000000007802 */ /* 0x000fe20000000f00 */
[----:B------:R-:W-:Y:S01]  /*0190*/  IMAD.MOV.U32 R3, RZ, RZ, 0x3eaaaaab ;  /* 0x3eaaaaabff037424 */ /* 0x000fe200078e00ff */
[----:B------:R-:W0:Y:S03]  /*01a0*/  FCHK P0, R10, 3 ;  /* 0x404000000a007902 */ /* 0x000e260000000000 */
[----:B------:R-:W-:-:S04]  /*01b0*/  FFMA R0, R3, -R0, 1 ;  /* 0x3f80000003007423 */ /* 0x000fc80000000800 */
[----:B------:R-:W-:-:S04]  /*01c0*/  FFMA R0, R0, R3, 0.3333333432674407959 ;  /* 0x3eaaaaab00007423 */ /* 0x000fc80000000003 */
[----:B------:R-:W-:-:S04]  /*01d0*/  FFMA R3, R0, R10, RZ ;  /* 0x0000000a00037223 */ /* 0x000fc800000000ff */
[----:B------:R-:W-:-:S04]  /*01e0*/  FFMA R4, R3, -3, R10 ;  /* 0xc040000003047823 */ /* 0x000fc8000000000a */
[----:B------:R-:W-:Y:S01]  /*01f0*/  FFMA R0, R0, R4, R3 ;  /* 0x0000000400007223 */ /* 0x000fe20000000003 */
[----:B0-----:R-:W-:Y:S06]  /*0200*/  @!P0 BRA `(.L_x_2) ;  /* 0x0000000000188947 */ /* 0x001fec0003800000 */
[----:B------:R-:W0:Y:S01]  /*0210*/  LDCU UR6, c[0x0][0x398] ;  /* 0x00007300ff0677ac */ /* 0x000e220008000800 */
[----:B------:R-:W-:Y:S01]  /*0220*/  IMAD.MOV.U32 R3, RZ, RZ, 0x40400000 ;  /* 0x40400000ff037424 */ /* 0x000fe200078e00ff */
[----:B------:R-:W-:Y:S02]  /*0230*/  MOV R16, 0x260 ;  /* 0x0000026000107802 */ /* 0x000fe40000000f00 */
[----:B0-----:R-:W-:-:S07]  /*0240*/  MOV R0, UR6 ;  /* 0x0000000600007c02 */ /* 0x001fce0008000f00 */
[----:B------:R-:W-:Y:S05]  /*0250*/  CALL.REL.NOINC `($__internal_0_$__cuda_sm3x_div_rn_noftz_f32_slowpath) ;  /* 0x0000000c00fc7944 */ /* 0x000fea0003c00000 */
[----:B------:R-:W-:-:S07]  /*0260*/  IMAD.MOV.U32 R0, RZ, RZ, R3 ;  /* 0x000000ffff007224 */ /* 0x000fce00078e0003 */
.L_x_2:
[----:B------:R-:W-:Y:S01]  /*0270*/  LOP3.LUT R15, RZ, R8, RZ, 0x33, !PT ;  /* 0x00000008ff0f7212 */ /* 0x000fe200078e33ff */
[----:B------:R-:W-:Y:S01]  /*0280*/  FADD R19, R0, R0 ;  /* 0x0000000000137221 */ /* 0x000fe20000000000 */
[----:B------:R-:W-:Y:S01]  /*0290*/  HFMA2 R13, -RZ, RZ, 0, 0 ;  /* 0x00000000ff0d7431 */ /* 0x000fe200000001ff */
[----:B------:R-:W-:Y:S02]  /*02a0*/  CS2R R6, SRZ ;  /* 0x0000000000067805 */ /* 0x000fe4000001ff00 */
[C---:B------:R-:W-:Y:S01]  /*02b0*/  VIADDMNMX R3, R8.reuse, 0x1, R15, !PT ;  /* 0x0000000108037846 */ /* 0x040fe2000780010f */
[----:B------:R-:W-:Y:S01]  /*02c0*/  FMUL R19, R19, R0 ;  /* 0x0000000013137220 */ /* 0x000fe20000400000 */
[----:B------:R-:W-:Y:S02]  /*02d0*/  IMAD.MOV.U32 R17, RZ, RZ, RZ ;  /* 0x000000ffff117224 */ /* 0x000fe400078e00ff */
[----:B------:R-:W-:Y:S01]  /*02e0*/  IADD3 R4, PT, PT, R8, R3, RZ ;  /* 0x0000000308047210 */ /* 0x000fe20007ffe0ff */
[----:B------:R-:W-:-:S03]  /*02f0*/  IMAD.MOV.U32 R11, RZ, RZ, RZ ;  /* 0x000000ffff0b7224 */ /* 0x000fc600078e00ff */
[----:B------:R-:W-:-:S04]  /*0300*/  LOP3.LUT R3, R4, 0x1, RZ, 0xc0, !PT ;  /* 0x0000000104037812 */ /* 0x000fc800078ec0ff */
[----:B------:R-:W-:-:S13]  /*0310*/  ISETP.NE.U32.AND P0, PT, R3, 0x1, PT ;  /* 0x000000010300780c */ /* 0x000fda0003f05070 */
[----:B------:R-:W-:Y:S05]  /*0320*/  @P0 BRA `(.L_x_3) ;  /* 0x0000000000f00947 */ /* 0x000fea0003800000 */
[----:B------:R-:W0:Y:S01]  /*0330*/  LDC.U8 R0, c[0x0][0x39c] ;  /* 0x0000e700ff007b82 */ /* 0x000e220000000000 */
[----:B------:R-:W1:Y:S01]  /*0340*/  LDCU.64 UR6, c[0x0][0x390] ;  /* 0x00007200ff0677ac */ /* 0x000e620008000a00 */
[----:B------:R-:W-:Y:S01]  /*0350*/  BSSY.RECONVERGENT B0, `(.L_x_4) ;  /* 0x0000038000007945 */ /* 0x000fe20003800200 */
[----:B------:R-:W-:Y:S02]  /*0360*/  CS2R R6, SRZ ;  /* 0x0000000000067805 */ /* 0x000fe4000001ff00 */
[----:B------:R-:W-:Y:S01]  /*0370*/  MOV R11, RZ ;  /* 0x000000ff000b7202 */ /* 0x000fe20000000f00 */
[----:B------:R-:W-:Y:S01]  /*0380*/  IMAD.MOV.U32 R13, RZ, RZ, RZ ;  /* 0x000000ffff0d7224 */ /* 0x000fe200078e00ff */
[----:B------:R-:W-:Y:S02]  /*0390*/  MOV R17, RZ ;  /* 0x000000ff00117202 */ /* 0x000fe40000000f00 */
[----:B0-----:R-:W-:-:S04]  /*03a0*/  PRMT R0, R0, 0x8880, RZ ;  /* 0x0000888000007816 */ /* 0x001fc800000000ff */
[----:B------:R-:W-:-:S04]  /*03b0*/  ISETP.NE.AND P0, PT, R0, RZ, PT ;  /* 0x000000ff0000720c */ /* 0x000fc80003f05270 */
[C---:B------:R-:W-:Y:S02]  /*03c0*/  SEL R3, R15.reuse, RZ, !P0 ;  /* 0x000000ff0f037207 */ /* 0x040fe40004000000 */
[----:B------:R-:W-:-:S03]  /*03d0*/  SEL R0, R15, RZ, P0 ;  /* 0x000000ff0f007207 */ /* 0x000fc60000000000 */
[----:B------:R-:W-:Y:S01]  /*03e0*/  IMAD.IADD R10, R2, 0x1, R3 ;  /* 0x00000001020a7824 */ /* 0x000fe200078e0203 */
[----:B------:R-:W-:-:S04]  /*03f0*/  IADD3 R5, PT, PT, R9, R0, RZ ;  /* 0x0000000009057210 */ /* 0x000fc80007ffe0ff */
[C---:B-1----:R-:W-:Y:S02]  /*0400*/  ISETP.GE.AND P0, PT, R5.reuse, UR6, PT ;  /* 0x0000000605007c0c */ /* 0x042fe4000bf06270 */
[C---:B------:R-:W-:Y:S02]  /*0410*/  ISETP.GE.AND P1, PT, R10.reuse, UR7, PT ;  /* 0x000000070a007c0c */ /* 0x040fe4000bf26270 */
[----:B------:R-:W-:Y:S02]  /*0420*/  ISETP.GT.AND P0, PT, R5, -0x1, !P0 ;  /* 0xffffffff0500780c */ /* 0x000fe40004704270 */
[----:B------:R-:W-:-:S04]  /*0430*/  ISETP.GT.AND P1, PT, R10, -0x1, !P1 ;  /* 0xffffffff0a00780c */ /* 0x000fc80004f24270 */
[----:B------:R-:W-:-:S13]  /*0440*/  PLOP3.LUT P0, PT, P0, P1, PT, 0x80, 0x8 ;  /* 0x000000000008781c */ /* 0x000fda0000703070 */
[----:B------:R-:W-:Y:S05]  /*0450*/  @!P0 BRA `(.L_x_5) ;  /* 0x00000000009c8947 */ /* 0x000fea0003800000 */
[----:B------:R-:W0:Y:S01]  /*0460*/  MUFU.RCP R6, R19 ;  /* 0x0000001300067308 */ /* 0x000e220000001000 */
[----:B------:R-:W-:Y:S01]  /*0470*/  I2FP.F32.S32 R0, R15 ;  /* 0x0000000f00007245 */ /* 0x000fe20000201400 */
[----:B------:R-:W-:Y:S01]  /*0480*/  IMAD R5, R10, UR6, R5 ;  /* 0x000000060a057c24 */ /* 0x000fe2000f8e0205 */
[----:B------:R-:W-:Y:S03]  /*0490*/  BSSY.RECONVERGENT B1, `(.L_x_6) ;  /* 0x000000e000017945 */ /* 0x000fe60003800200 */
[----:B------:R-:W-:Y:S01]  /*04a0*/  FMUL R0, R0, -R0 ;  /* 0x8000000000007220 */ /* 0x000fe20000400000 */
[----:B------:R-:W-:-:S03]  /*04b0*/  IMAD.SHL.U32 R5, R5, 0x4, RZ ;  /* 0x0000000405057824 */ /* 0x000fc600078e00ff */
[----:B------:R-:W1:Y:S01]  /*04c0*/  FCHK P0, R0, R19 ;  /* 0x0000001300007302 */ /* 0x000e620000000000 */
[----:B0-----:R-:W-:-:S04]  /*04d0*/  FFMA R3, -R19, R6, 1 ;  /* 0x3f80000013037423 */ /* 0x001fc80000000106 */
[----:B------:R-:W-:-:S04]  /*04e0*/  FFMA R3, R6, R3, R6 ;  /* 0x0000000306037223 */ /* 0x000fc80000000006 */
[----:B------:R-:W-:-:S04]  /*04f0*/  FFMA R6, R0, R3, RZ ;  /* 0x0000000300067223 */ /* 0x000fc800000000ff */
[----:B------:R-:W-:-:S04]  /*0500*/  FFMA R7, -R19, R6, R0 ;  /* 0x0000000613077223 */ /* 0x000fc80000000100 */
[----:B------:R-:W-:Y:S01]  /*0510*/  FFMA R6, R3, R7, R6 ;  /* 0x0000000703067223 */ /* 0x000fe20000000006 */
[----:B-1----:R-:W-:Y:S06]  /*0520*/  @!P0 BRA `(.L_x_7) ;  /* 0x0000000000108947 */ /* 0x002fec0003800000 */
[----:B------:R-:W-:Y:S02]  /*0530*/  MOV R3, R19 ;  /* 0x0000001300037202 */ /* 0x000fe40000000f00 */
[----:B------:R-:W-:-:S07]  /*0540*/  MOV R16, 0x560 ;  /* 0x0000056000107802 */ /* 0x000fce0000000f00 */
[----:B------:R-:W-:Y:S05]  /*0550*/  CALL.REL.NOINC `($__internal_0_$__cuda_sm3x_div_rn_noftz_f32_slowpath) ;  /* 0x0000000c003c7944 */ /* 0x000fea0003c00000 */
[----:B------:R-:W-:-:S07]  /*0560*/  IMAD.MOV.U32 R6, RZ, RZ, R3 ;  /* 0x000000ffff067224 */ /* 0x000fce00078e0003 */
.L_x_7:
[----:B------:R-:W-:Y:S05]  /*0570*/  BSYNC.RECONVERGENT B1 ;  /* 0x0000000000017941 */ /* 0x000fea0003800200 */
.L_x_6:
[----:B------:R-:W0:Y:S02]  /*0580*/  LDC.64 R10, c[0x0][0x380] ;  /* 0x0000e000ff0a7b82 */ /* 0x000e240000000a00 */
[----:B0-----:R-:W-:-:S05]  /*0590*/  IMAD.WIDE R10, R5, 0x4, R10 ;  /* 0x00000004050a7825 */ /* 0x001fca00078e020a */
[----:B------:R-:W2:Y:S04]  /*05a0*/  LDG.E R17, desc[UR4][R10.64] ;  /* 0x000000040a117981 */ /* 0x000ea8000c1e1900 */
[----:B------:R-:W3:Y:S04]  /*05b0*/  LDG.E R3, desc[UR4][R10.64+0x4] ;  /* 0x000004040a037981 */ /* 0x000ee8000c1e1900 */
[----:B------:R-:W4:Y:S04]  /*05c0*/  LDG.E R5, desc[UR4][R10.64+0x8] ;  /* 0x000008040a057981 */ /* 0x000f28000c1e1900 */
[----:B------:R4:W5:Y:S01]  /*05d0*/  LDG.E R7, desc[UR4][R10.64+0xc] ;  /* 0x00000c040a077981 */ /* 0x000962000c1e1900 */
[----:B------:R-:W-:-:S02]  /*05e0*/  HFMA2 R13, -RZ, RZ, 0.96630859375, -0.0022525787353515625 ;  /* 0x3bbb989dff0d7431 */ /* 0x000fc400000001ff */
[----:B------:R-:W-:-:S03]  /*05f0*/  IMAD.MOV.U32 R15, RZ, RZ, 0x437c0000 ;  /* 0x437c0000ff0f7424 */ /* 0x000fc600078e00ff */
[----:B------:R-:W-:-:S04]  /*0600*/  FFMA.SAT R0, R6, R13, 0.5 ;  /* 0x3f00000006007423 */ /* 0x000fc8000000200d */
[----:B------:R-:W-:-:S04]  /*0610*/  FFMA.RM R0, R0, R15, 12582913 ;  /* 0x4b40000100007423 */ /* 0x000fc8000000400f */
[C---:B------:R-:W-:Y:S01]  /*0620*/  FADD R13, R0.reuse, -12583039 ;  /* 0xcb40007f000d7421 */ /* 0x040fe20000000000 */
[----:B------:R-:W-:-:S03]  /*0630*/  SHF.L.U32 R0, R0, 0x17, RZ ;  /* 0x0000001700007819 */ /* 0x000fc600000006ff */
[----:B------:R-:W-:-:S04]  /*0640*/  FFMA R13, R6, 1.4426950216293334961, -R13 ;  /* 0x3fb8aa3b060d7823 */ /* 0x000fc8000000080d */
[----:B------:R-:W-:-:S04]  /*0650*/  FFMA R12, R6, 1.925963033500011079e-08, R13 ;  /* 0x32a57060060c7823 */ /* 0x000fc8000000000d */
[----:B------:R-:W0:Y:S02]  /*0660*/  MUFU.EX2 R13, R12 ;  /* 0x0000000c000d7308 */ /* 0x000e240000000800 */
[----:B0-----:R-:W-:-:S04]  /*0670*/  FMUL R0, R0, R13 ;  /* 0x0000000d00007220 */ /* 0x001fc80000400000 */
[----:B------:R-:W-:Y:S01]  /*0680*/  FADD R6, RZ, R0 ;  /* 0x00000000ff067221 */ /* 0x000fe20000000000 */
[C---:B--2---:R-:W-:Y:S01]  /*0690*/  FFMA R17, R0.reuse, R17, RZ ;  /* 0x0000001100117223 */ /* 0x044fe200000000ff */
[C---:B---3--:R-:W-:Y:S01]  /*06a0*/  FFMA R13, R0.reuse, R3, RZ ;  /* 0x00000003000d7223 */ /* 0x048fe200000000ff */
[C---:B----4-:R-:W-:Y:S01]  /*06b0*/  FFMA R11, R0.reuse, R5, RZ ;  /* 0x00000005000b7223 */ /* 0x050fe200000000ff */
[----:B-----5:R-:W-:-:S07]  /*06c0*/  FFMA R7, R0, R7, RZ ;  /* 0x0000000700077223 */ /* 0x020fce00000000ff */
.L_x_5:
[----:B------:R-:W-:Y:S05]  /*06d0*/  BSYNC.RECONVERGENT B0 ;  /* 0x0000000000007941 */ /* 0x000fea0003800200 */
.L_x_4:
[----:B------:R-:W-:-:S07]  /*06e0*/  IMAD.MOV R15, RZ, RZ, -R8 ;  /* 0x000000ffff0f7224 */ /* 0x000fce00078e0a08 */
.L_x_3:
[----:B------:R-:W-:-:S13]  /*06f0*/  ISETP.NE.AND P0, PT, R4, -0x1, PT ;  /* 0xffffffff0400780c */ /* 0x000fda0003f05270 */
[----:B------:R-:W-:Y:S05]  /*0700*/  @!P0 BRA `(.L_x_1) ;  /* 0x0000000400c08947 */ /* 0x000fea0003800000 */
[----:B------:R-:W0:Y:S01]  /*0710*/  LDC.U8 R18, c[0x0][0x39c] ;  /* 0x0000e700ff127b82 */ /* 0x000e220000000000 */
[----:B------:R-:W-:Y:S01]  /*0720*/  IADD3 R10, PT, PT, R15, 0x1, RZ ;  /* 0x000000010f0a7810 */ /* 0x000fe20007ffe0ff */
[----:B------:R-:W1:Y:S06]  /*0730*/  LDCU.64 UR6, c[0x0][0x390] ;  /* 0x00007200ff0677ac */ /* 0x000e6c0008000a00 */
[----:B------:R-:W2:Y:S02]  /*0740*/  LDC.64 R4, c[0x0][0x380] ;  /* 0x0000e000ff047b82 */ /* 0x000ea40000000a00 */
.L_x_16:
[----:B0-----:R-:W-:Y:S01]  /*0750*/  PRMT R0, R18, 0x8880, RZ ;  /* 0x0000888012007816 */ /* 0x001fe200000000ff */
[----:B------:R-:W-:Y:S01]  /*0760*/  VIADD R21, R10, 0xffffffff ;  /* 0xffffffff0a157836 */ /* 0x000fe20000000000 */
[----:B------:R-:W-:Y:S02]  /*0770*/  BSSY.RECONVERGENT B0, `(.L_x_8) ;  /* 0x0000032000007945 */ /* 0x000fe40003800200 */
        /* <DEDUP_REMOVED lines=16> */
[----:B------:R-:W-:-:S03]  /*0880*/  SHF.L.U32 R23, R23, 0x2, RZ ;  /* 0x0000000217177819 */ /* 0x000fc600000006ff */
[----:B------:R-:W1:Y:S01]  /*0890*/  FCHK P0, R14, R19 ;  /* 0x000000130e007302 */ /* 0x000e620000000000 */
[----:B0-----:R-:W-:-:S04]  /*08a0*/  FFMA R3, -R19, R16, 1 ;  /* 0x3f80000013037423 */ /* 0x001fc80000000110 */
[----:B------:R-:W-:-:S04]  /*08b0*/  FFMA R0, R16, R3, R16 ;  /* 0x0000000310007223 */ /* 0x000fc80000000010 */
[----:B------:R-:W-:-:S04]  /*08c0*/  FFMA R3, R0, R14, RZ ;  /* 0x0000000e00037223 */ /* 0x000fc800000000ff */
[----:B------:R-:W-:-:S04]  /*08d0*/  FFMA R12, -R19, R3, R14 ;  /* 0x00000003130c7223 */ /* 0x000fc8000000010e */
[----:B------:R-:W-:Y:S01]  /*08e0*/  FFMA R3, R0, R12, R3 ;  /* 0x0000000c00037223 */ /* 0x000fe20000000003 */
[----:B-1----:R-:W-:Y:S06]  /*08f0*/  @!P0 BRA `(.L_x_11) ;  /* 0x0000000000108947 */ /* 0x002fec0003800000 */
[----:B------:R-:W-:Y:S01]  /*0900*/  IMAD.MOV.U32 R0, RZ, RZ, R14 ;  /* 0x000000ffff007224 */ /* 0x000fe200078e000e */
[----:B------:R-:W-:Y:S02]  /*0910*/  MOV R3, R19 ;  /* 0x0000001300037202 */ /* 0x000fe40000000f00 */
[----:B------:R-:W-:-:S07]  /*0920*/  MOV R16, 0x940 ;  /* 0x0000094000107802 */ /* 0x000fce0000000f00 */
[----:B--2---:R-:W-:Y:S05]  /*0930*/  CALL.REL.NOINC `($__internal_0_$__cuda_sm3x_div_rn_noftz_f32_slowpath) ;  /* 0x0000000800447944 */ /* 0x004fea0003c00000 */
.L_x_11:
[----:B------:R-:W-:Y:S05]  /*0940*/  BSYNC.RECONVERGENT B1 ;  /* 0x0000000000017941 */ /* 0x000fea0003800200 */
.L_x_10:
[----:B--2---:R-:W-:-:S05]  /*0950*/  IMAD.WIDE R14, R23, 0x4, R4 ;  /* 0x00000004170e7825 */ /* 0x004fca00078e0204 */
[----:B------:R-:W2:Y:S04]  /*0960*/  LDG.E R16, desc[UR4][R14.64] ;  /* 0x000000040e107981 */ /* 0x000ea8000c1e1900 */
[----:B------:R-:W3:Y:S04]  /*0970*/  LDG.E R12, desc[UR4][R14.64+0x4] ;  /* 0x000004040e0c7981 */ /* 0x000ee8000c1e1900 */
[----:B------:R-:W4:Y:S04]  /*0980*/  LDG.E R0, desc[UR4][R14.64+0x8] ;  /* 0x000008040e007981 */ /* 0x000f28000c1e1900 */
[----:B------:R-:W5:Y:S01]  /*0990*/  LDG.E R24, desc[UR4][R14.64+0xc] ;  /* 0x00000c040e187981 */ /* 0x000f62000c1e1900 */
[----:B------:R-:W-:-:S02]  /*09a0*/  HFMA2 R23, -RZ, RZ, 3.7421875, 0 ;  /* 0x437c0000ff177431 */ /* 0x000fc400000001ff */
[----:B------:R-:W-:-:S04]  /*09b0*/  IMAD.MOV.U32 R20, RZ, RZ, 0x3bbb989d ;  /* 0x3bbb989dff147424 */ /* 0x000fc800078e00ff */
[----:B------:R-:W-:-:S04]  /*09c0*/  FFMA.SAT R20, R3, R20, 0.5 ;  /* 0x3f00000003147423 */ /* 0x000fc80000002014 */
[----:B------:R-:W-:-:S04]  /*09d0*/  FFMA.RM R20, R20, R23, 12582913 ;  /* 0x4b40000114147423 */ /* 0x000fc80000004017 */
[C---:B------:R-:W-:Y:S01]  /*09e0*/  FADD R22, R20.reuse, -12583039 ;  /* 0xcb40007f14167421 */ /* 0x040fe20000000000 */
[----:B------:R-:W-:-:S03]  /*09f0*/  IMAD.SHL.U32 R20, R20, 0x800000, RZ ;  /* 0x0080000014147824 */ /* 0x000fc600078e00ff */
[----:B------:R-:W-:-:S04]  /*0a00*/  FFMA R22, R3, 1.4426950216293334961, -R22 ;  /* 0x3fb8aa3b03167823 */ /* 0x000fc80000000816 */
[----:B------:R-:W-:-:S04]  /*0a10*/  FFMA R22, R3, 1.925963033500011079e-08, R22 ;  /* 0x32a5706003167823 */ /* 0x000fc80000000016 */
[----:B------:R-:W0:Y:S02]  /*0a20*/  MUFU.EX2 R3, R22 ;  /* 0x0000001600037308 */ /* 0x000e240000000800 */
[----:B0-----:R-:W-:-:S04]  /*0a30*/  FMUL R20, R20, R3 ;  /* 0x0000000314147220 */ /* 0x001fc80000400000 */
[----:B------:R-:W-:Y:S01]  /*0a40*/  FADD R6, R6, R20 ;  /* 0x0000001406067221 */ /* 0x000fe20000000000 */
[C---:B--2---:R-:W-:Y:S01]  /*0a50*/  FFMA R17, R20.reuse, R16, R17 ;  /* 0x0000001014117223 */ /* 0x044fe20000000011 */
[C---:B---3--:R-:W-:Y:S01]  /*0a60*/  FFMA R13, R20.reuse, R12, R13 ;  /* 0x0000000c140d7223 */ /* 0x048fe2000000000d */
[C---:B----4-:R-:W-:Y:S01]  /*0a70*/  FFMA R11, R20.reuse, R0, R11 ;  /* 0x00000000140b7223 */ /* 0x050fe2000000000b */
[----:B-----5:R-:W-:-:S07]  /*0a80*/  FFMA R7, R20, R24, R7 ;  /* 0x0000001814077223 */ /* 0x020fce0000000007 */
.L_x_9:
[----:B------:R-:W-:Y:S05]  /*0a90*/  BSYNC.RECONVERGENT B0 ;  /* 0x0000000000007941 */ /* 0x000fea0003800200 */
.L_x_8:
[----:B------:R-:W-:Y:S01]  /*0aa0*/  PRMT R0, R18, 0x8880, RZ ;  /* 0x0000888012007816 */ /* 0x000fe200000000ff */
[----:B------:R-:W-:Y:S03]  /*0ab0*/  BSSY.RECONVERGENT B0, `(.L_x_12) ;  /* 0x0000032000007945 */ /* 0x000fe60003800200 */
[----:B------:R-:W-:-:S04]  /*0ac0*/  ISETP.NE.AND P0, PT, R0, RZ, PT ;  /* 0x000000ff0000720c */ /* 0x000fc80003f05270 */
[C---:B------:R-:W-:Y:S02]  /*0ad0*/  SEL R3, R10.reuse, RZ, !P0 ;  /* 0x000000ff0a037207 */ /* 0x040fe40004000000 */
[----:B------:R-:W-:-:S03]  /*0ae0*/  SEL R0, R10, RZ, P0 ;  /* 0x000000ff0a007207 */ /* 0x000fc60000000000 */
[----:B------:R-:W-:Y:S01]  /*0af0*/  IMAD.IADD R12, R2, 0x1, R3 ;  /* 0x00000001020c7824 */ /* 0x000fe200078e0203 */
[----:B------:R-:W-:-:S04]  /*0b00*/  IADD3 R23, PT, PT, R9, R0, RZ ;  /* 0x0000000009177210 */ /* 0x000fc80007ffe0ff */
[C---:B------:R-:W-:Y:S02]  /*0b10*/  ISETP.GE.AND P0, PT, R23.reuse, UR6, PT ;  /* 0x0000000617007c0c */ /* 0x040fe4000bf06270 */
        /* <DEDUP_REMOVED lines=22> */
.L_x_15:
[----:B------:R-:W-:Y:S05]  /*0c80*/  BSYNC.RECONVERGENT B1 ;  /* 0x0000000000017941 */ /* 0x000fea0003800200 */
.L_x_14:
        /* <DEDUP_REMOVED lines=20> */
.L_x_13:
[----:B------:R-:W-:Y:S05]  /*0dd0*/  BSYNC.RECONVERGENT B0 ;  /* 0x0000000000007941 */ /* 0x000fea0003800200 */
.L_x_12:
[----:B------:R-:W-:Y:S02]  /*0de0*/  ISETP.GE.AND P0, PT, R21, R8, PT ;  /* 0x000000081500720c */ /* 0x000fe40003f06270 */
[----:B------:R-:W-:-:S11]  /*0df0*/  IADD3 R10, PT, PT, R10, 0x2, RZ ;  /* 0x000000020a0a7810 */ /* 0x000fd60007ffe0ff */
[----:B------:R-:W-:Y:S05]  /*0e00*/  @!P0 BRA `(.L_x_16) ;  /* 0xfffffff800508947 */ /* 0x000fea000383ffff */
.L_x_1:
[----:B------:R-:W0:Y:S01]  /*0e10*/  MUFU.RCP R3, R6 ;  /* 0x0000000600037308 */ /* 0x000e220000001000 */
[----:B------:R-:W2:Y:S01]  /*0e20*/  LDCU UR6, c[0x0][0x390] ;  /* 0x00007200ff0677ac */ /* 0x000ea20008000800 */
[----:B------:R-:W-:Y:S06]  /*0e30*/  BSSY.RECONVERGENT B0, `(.L_x_17) ;  /* 0x000000f000007945 */ /* 0x000fec0003800200 */
[----:B------:R-:W1:Y:S01]  /*0e40*/  FCHK P0, R17, R6 ;  /* 0x0000000611007302 */ /* 0x000e620000000000 */
[----:B0-----:R-:W-:Y:S01]  /*0e50*/  FFMA R0, R3, -R6, 1 ;  /* 0x3f80000003007423 */ /* 0x001fe20000000806 */
[----:B--2---:R-:W-:-:S03]  /*0e60*/  IMAD R4, R2, UR6, R9 ;  /* 0x0000000602047c24 */ /* 0x004fc6000f8e0209 */
[----:B------:R-:W-:Y:S01]  /*0e70*/  FFMA R0, R3, R0, R3 ;  /* 0x0000000003007223 */ /* 0x000fe20000000003 */
[----:B------:R-:W-:-:S03]  /*0e80*/  IMAD.SHL.U32 R4, R4, 0x4, RZ ;  /* 0x0000000404047824 */ /* 0x000fc600078e00ff */
[----:B------:R-:W-:-:S04]  /*0e90*/  FFMA R3, R0, R17, RZ ;  /* 0x0000001100037223 */ /* 0x000fc800000000ff */
[----:B------:R-:W-:-:S04]  /*0ea0*/  FFMA R2, R3, -R6, R17 ;  /* 0x8000000603027223 */ /* 0x000fc80000000011 */
[----:B------:R-:W-:Y:S01]  /*0eb0*/  FFMA R9, R0, R2, R3 ;  /* 0x0000000200097223 */ /* 0x000fe20000000003 */
[----:B-1----:R-:W-:Y:S06]  /*0ec0*/  @!P0 BRA `(.L_x_18) ;  /* 0x0000000000148947 */ /* 0x002fec0003800000 */
[----:B------:R-:W-:Y:S01]  /*0ed0*/  MOV R0, R17 ;  /* 0x0000001100007202 */ /* 0x000fe20000000f00 */
[----:B------:R-:W-:Y:S01]  /*0ee0*/  IMAD.MOV.U32 R3, RZ, RZ, R6 ;  /* 0x000000ffff037224 */ /* 0x000fe200078e0006 */
[----:B------:R-:W-:-:S07]  /*0ef0*/  MOV R16, 0xf10 ;  /* 0x00000f1000107802 */ /* 0x000fce0000000f00 */
[----:B------:R-:W-:Y:S05]  /*0f00*/  CALL.REL.NOINC `($__internal_0_$__cuda_sm3x_div_rn_noftz_f32_slowpath) ;  /* 0x0000000000d07944 */ /* 0x000fea0003c00000 */
[----:B------:R-:W-:-:S07]  /*0f10*/  MOV R9, R3 ;  /* 0x0000000300097202 */ /* 0x000fce0000000f00 */
.L_x_18:
[----:B------:R-:W-:Y:S05]  /*0f20*/  BSYNC.RECONVERGENT B0 ;  /* 0x0000000000007941 */ /* 0x000fea0003800200 */
.L_x_17:
[----:B------:R-:W0:Y:S01]  /*0f30*/  LDC.64 R2, c[0x0][0x388] ;  /* 0x0000e200ff027b82 */ /* 0x000e220000000a00 */
[----:B------:R-:W1:Y:S01]  /*0f40*/  MUFU.RCP R15, R6 ;  /* 0x00000006000f7308 */ /* 0x000e620000001000 */
[----:B------:R-:W-:Y:S07]  /*0f50*/  BSSY.RECONVERGENT B0, `(.L_x_19) ;  /* 0x000000e000007945 */ /* 0x000fee0003800200 */
[----:B------:R-:W2:Y:S01]  /*0f60*/  FCHK P0, R13, R6 ;  /* 0x000000060d007302 */ /* 0x000ea20000000000 */
[----:B-1----:R-:W-:-:S04]  /*0f70*/  FFMA R0, R15, -R6, 1 ;  /* 0x3f8000000f007423 */ /* 0x002fc80000000806 */
[----:B------:R-:W-:Y:S01]  /*0f80*/  FFMA R0, R15, R0, R15 ;  /* 0x000000000f007223 */ /* 0x000fe2000000000f */
[----:B0-----:R-:W-:-:S04]  /*0f90*/  IMAD.WIDE R4, R4, 0x4, R2 ;  /* 0x0000000404047825 */ /* 0x001fc800078e0202 */
[----:B------:R-:W-:Y:S01]  /*0fa0*/  FFMA R2, R0, R13, RZ ;  /* 0x0000000d00027223 */ /* 0x000fe200000000ff */
[----:B------:R0:W-:Y:S03]  /*0fb0*/  STG.E desc[UR4][R4.64], R9 ;  /* 0x0000000904007986 */ /* 0x0001e6000c101904 */
[----:B------:R-:W-:-:S04]  /*0fc0*/  FFMA R3, R2, -R6, R13 ;  /* 0x8000000602037223 */ /* 0x000fc8000000000d */
[----:B------:R-:W-:Y:S01]  /*0fd0*/  FFMA R3, R0, R3, R2 ;  /* 0x0000000300037223 */ /* 0x000fe20000000002 */
[----:B--2---:R-:W-:Y:S06]  /*0fe0*/  @!P0 BRA `(.L_x_20) ;  /* 0x0000000000108947 */ /* 0x004fec0003800000 */
[----:B------:R-:W-:Y:S01]  /*0ff0*/  IMAD.MOV.U32 R0, RZ, RZ, R13 ;  /* 0x000000ffff007224 */ /* 0x000fe200078e000d */
[----:B------:R-:W-:Y:S02]  /*1000*/  MOV R3, R6 ;  /* 0x0000000600037202 */ /* 0x000fe40000000f00 */
[----:B------:R-:W-:-:S07]  /*1010*/  MOV R16, 0x1030 ;  /* 0x0000103000107802 */ /* 0x000fce0000000f00 */
[----:B0-----:R-:W-:Y:S05]  /*1020*/  CALL.REL.NOINC `($__internal_0_$__cuda_sm3x_div_rn_noftz_f32_slowpath) ;  /* 0x0000000000887944 */ /* 0x001fea0003c00000 */
.L_x_20:
[----:B------:R-:W-:Y:S05]  /*1030*/  BSYNC.RECONVERGENT B0 ;  /* 0x0000000000007941 */ /* 0x000fea0003800200 */
.L_x_19:
[----:B0-----:R-:W0:Y:S01]  /*1040*/  MUFU.RCP R9, R6 ;  /* 0x0000000600097308 */ /* 0x001e220000001000 */
[----:B------:R1:W-:Y:S01]  /*1050*/  STG.E desc[UR4][R4.64+0x4], R3 ;  /* 0x0000040304007986 */ /* 0x0003e2000c101904 */
[----:B------:R-:W-:Y:S06]  /*1060*/  BSSY.RECONVERGENT B0, `(.L_x_21) ;  /* 0x000000d000007945 */ /* 0x000fec0003800200 */
[----:B------:R-:W2:Y:S01]  /*1070*/  FCHK P0, R11, R6 ;  /* 0x000000060b007302 */ /* 0x000ea20000000000 */
[----:B0-----:R-:W-:-:S04]  /*1080*/  FFMA R0, R9, -R6, 1 ;  /* 0x3f80000009007423 */ /* 0x001fc80000000806 */
[----:B------:R-:W-:-:S04]  /*1090*/  FFMA R0, R9, R0, R9 ;  /* 0x0000000009007223 */ /* 0x000fc80000000009 */
[----:B------:R-:W-:-:S04]  /*10a0*/  FFMA R2, R0, R11, RZ ;  /* 0x0000000b00027223 */ /* 0x000fc800000000ff */
[----:B------:R-:W-:-:S04]  /*10b0*/  FFMA R9, R2, -R6, R11 ;  /* 0x8000000602097223 */ /* 0x000fc8000000000b */
[----:B------:R-:W-:Y:S01]  /*10c0*/  FFMA R9, R0, R9, R2 ;  /* 0x0000000900097223 */ /* 0x000fe20000000002 */
[----:B-12---:R-:W-:Y:S06]  /*10d0*/  @!P0 BRA `(.L_x_22) ;  /* 0x0000000000148947 */ /* 0x006fec0003800000 */
[----:B------:R-:W-:Y:S01]  /*10e0*/  IMAD.MOV.U32 R0, RZ, RZ, R11 ;  /* 0x000000ffff007224 */ /* 0x000fe200078e000b */
[----:B------:R-:W-:Y:S02]  /*10f0*/  MOV R3, R6 ;  /* 0x0000000600037202 */ /* 0x000fe40000000f00 */
[----:B------:R-:W-:-:S07]  /*1100*/  MOV R16, 0x1120 ;  /* 0x0000112000107802 */ /* 0x000fce0000000f00 */
[----:B------:R-:W-:Y:S05]  /*1110*/  CALL.REL.NOINC `($__internal_0_$__cuda_sm3x_div_rn_noftz_f32_slowpath) ;  /* 0x00000000004c7944 */ /* 0x000fea0003c00000 */
[----:B------:R-:W-:-:S07]  /*1120*/  IMAD.MOV.U32 R9, RZ, RZ, R3 ;  /* 0x000000ffff097224 */ /* 0x000fce00078e0003 */
.L_x_22:
[----:B------:R-:W-:Y:S05]  /*1130*/  BSYNC.RECONVERGENT B0 ;  /* 0x0000000000007941 */ /* 0x000fea0003800200 */
.L_x_21:
[----:B------:R-:W0:Y:S01]  /*1140*/  MUFU.RCP R3, R6 ;  /* 0x0000000600037308 */ /* 0x000e220000001000 */
        /* <DEDUP_REMOVED lines=9> */
[----:B------:R-:W-:Y:S01]  /*11e0*/  MOV R0, R7 ;  /* 0x0000000700007202 */ /* 0x000fe20000000f00 */
[----:B------:R-:W-:Y:S01]  /*11f0*/  IMAD.MOV.U32 R3, RZ, RZ, R6 ;  /* 0x000000ffff037224 */ /* 0x000fe200078e0006 */
[----:B------:R-:W-:-:S07]  /*1200*/  MOV R16, 0x1220 ;  /* 0x0000122000107802 */ /* 0x000fce0000000f00 */
[----:B------:R-:W-:Y:S05]  /*1210*/  CALL.REL.NOINC `($__internal_0_$__cuda_sm3x_div_rn_noftz_f32_slowpath) ;  /* 0x00000000000c7944 */ /* 0x000fea0003c00000 */
.L_x_24:
[----:B------:R-:W-:Y:S05]  /*1220*/  BSYNC.RECONVERGENT B0 ;  /* 0x0000000000007941 */ /* 0x000fea0003800200 */
.L_x_23:
[----:B------:R-:W-:Y:S01]  /*1230*/  STG.E desc[UR4][R4.64+0xc], R3 ;  /* 0x00000c0304007986 */ /* 0x000fe2000c101904 */
[----:B------:R-:W-:Y:S05]  /*1240*/  EXIT ;  /* 0x000000000000794d */ /* 0x000fea0003800000 */
        .weak           $__internal_0_$__cuda_sm3x_div_rn_noftz_f32_slowpath
        .type           $__internal_0_$__cuda_sm3x_div_rn_noftz_f32_slowpath,@function
        .size           $__internal_0_$__cuda_sm3x_div_rn_noftz_f32_slowpath,(.L_x_38 - $__internal_0_$__cuda_sm3x_div_rn_noftz_f32_slowpath)
$__internal_0_$__cuda_sm3x_div_rn_noftz_f32_slowpath:
[----:B------:R-:W-:Y:S01]  /*1250*/  SHF.R.U32.HI R14, RZ, 0x17, R3 ;  /* 0x00000017ff0e7819 */ /* 0x000fe20000011603 */
[----:B------:R-:W-:Y:S01]  /*1260*/  BSSY.RECONVERGENT B2, `(.L_x_25) ;  /* 0x0000062000027945 */ /* 0x000fe20003800200 */
[----:B------:R-:W-:Y:S02]  /*1270*/  SHF.R.U32.HI R15, RZ, 0x17, R0 ;  /* 0x00000017ff0f7819 */ /* 0x000fe40000011600 */
[----:B------:R-:W-:Y:S02]  /*1280*/  LOP3.LUT R14, R14, 0xff, RZ, 0xc0, !PT ;  /* 0x000000ff0e0e7812 */ /* 0x000fe400078ec0ff */
[----:B------:R-:W-:Y:S02]  /*1290*/  LOP3.LUT R15, R15, 0xff, RZ, 0xc0, !PT ;  /* 0x000000ff0f0f7812 */ /* 0x000fe400078ec0ff */
[----:B------:R-:W-:-:S03]  /*12a0*/  IADD3 R20, PT, PT, R14, -0x1, RZ ;  /* 0xffffffff0e147810 */ /* 0x000fc60007ffe0ff */
[----:B------:R-:W-:Y:S01]  /*12b0*/  VIADD R22, R15, 0xffffffff ;  /* 0xffffffff0f167836 */ /* 0x000fe20000000000 */
[----:B------:R-:W-:-:S04]  /*12c0*/  ISETP.GT.U32.AND P0, PT, R20, 0xfd, PT ;  /* 0x000000fd1400780c */ /* 0x000fc80003f04070 */
[----:B------:R-:W-:-:S13]  /*12d0*/  ISETP.GT.U32.OR P0, PT, R22, 0xfd, P0 ;  /* 0x000000fd1600780c */ /* 0x000fda0000704470 */
[----:B------:R-:W-:Y:S01]  /*12e0*/  @!P0 MOV R12, RZ ;  /* 0x000000ff000c8202 */ /* 0x000fe20000000f00 */
[----:B------:R-:W-:Y:S06]  /*12f0*/  @!P0 BRA `(.L_x_26) ;  /* 0x00000000005c8947 */ /* 0x000fec0003800000 */
[----:B------:R-:W-:Y:S02]  /*1300*/  FSETP.GTU.FTZ.AND P0, PT, |R0|, +INF , PT ;  /* 0x7f8000000000780b */ /* 0x000fe40003f1c200 */
[----:B------:R-:W-:-:S04]  /*1310*/  FSETP.GTU.FTZ.AND P1, PT, |R3|, +INF , PT ;  /* 0x7f8000000300780b */ /* 0x000fc80003f3c200 */
[----:B------:R-:W-:-:S13]  /*1320*/  PLOP3.LUT P0, PT, P0, P1, PT, 0xf8, 0x8f ;  /* 0x00000000008f781c */ /* 0x000fda0000703f70 */
[----:B------:R-:W-:Y:S05]  /*1330*/  @P0 BRA `(.L_x_27) ;  /* 0x00000004004c0947 */ /* 0x000fea0003800000 */
[----:B------:R-:W-:-:S13]  /*1340*/  LOP3.LUT P0, RZ, R3, 0x7fffffff, R0, 0xc8, !PT ;  /* 0x7fffffff03ff7812 */ /* 0x000fda000780c800 */
[----:B------:R-:W-:Y:S05]  /*1350*/  @!P0 BRA `(.L_x_28) ;  /* 0x00000004003c8947 */ /* 0x000fea0003800000 */
[C---:B------:R-:W-:Y:S02]  /*1360*/  FSETP.NEU.FTZ.AND P2, PT, |R0|.reuse, +INF , PT ;  /* 0x7f8000000000780b */ /* 0x040fe40003f5d200 */
[----:B------:R-:W-:Y:S02]  /*1370*/  FSETP.NEU.FTZ.AND P1, PT, |R3|, +INF , PT ;  /* 0x7f8000000300780b */ /* 0x000fe40003f3d200 */
[----:B------:R-:W-:-:S11]  /*1380*/  FSETP.NEU.FTZ.AND P0, PT, |R0|, +INF , PT ;  /* 0x7f8000000000780b */ /* 0x000fd60003f1d200 */
[----:B------:R-:W-:Y:S05]  /*1390*/  @!P1 BRA !P2, `(.L_x_28) ;  /* 0x00000004002c9947 */ /* 0x000fea0005000000 */
[----:B------:R-:W-:-:S04]  /*13a0*/  LOP3.LUT P2, RZ, R0, 0x7fffffff, RZ, 0xc0, !PT ;  /* 0x7fffffff00ff7812 */ /* 0x000fc8000784c0ff */
[----:B------:R-:W-:-:S13]  /*13b0*/  PLOP3.LUT P1, PT, P1, P2, PT, 0x2f, 0xf2 ;  /* 0x0000000000f2781c */ /* 0x000fda0000f24577 */
[----:B------:R-:W-:Y:S05]  /*13c0*/  @P1 BRA `(.L_x_29) ;  /* 0x0000000400181947 */ /* 0x000fea0003800000 */
[----:B------:R-:W-:-:S04]  /*13d0*/  LOP3.LUT P1, RZ, R3, 0x7fffffff, RZ, 0xc0, !PT ;  /* 0x7fffffff03ff7812 */ /* 0x000fc8000782c0ff */
[----:B------:R-:W-:-:S13]  /*13e0*/  PLOP3.LUT P0, PT, P0, P1, PT, 0x2f, 0xf2 ;  /* 0x0000000000f2781c */ /* 0x000fda0000702577 */
[----:B------:R-:W-:Y:S05]  /*13f0*/  @P0 BRA `(.L_x_30) ;  /* 0x0000000400000947 */ /* 0x000fea0003800000 */
[----:B------:R-:W-:Y:S02]  /*1400*/  ISETP.GE.AND P0, PT, R22, RZ, PT ;  /* 0x000000ff1600720c */ /* 0x000fe40003f06270 */
[----:B------:R-:W-:-:S11]  /*1410*/  ISETP.GE.AND P1, PT, R20, RZ, PT ;  /* 0x000000ff1400720c */ /* 0x000fd60003f26270 */
[----:B------:R-:W-:Y:S01]  /*1420*/  @P0 IMAD.MOV.U32 R12, RZ, RZ, RZ ;  /* 0x000000ffff0c0224 */ /* 0x000fe200078e00ff */
[----:B------:R-:W-:Y:S01]  /*1430*/  @!P0 MOV R12, 0xffffffc0 ;  /* 0xffffffc0000c8802 */ /* 0x000fe20000000f00 */
[----:B------:R-:W-:Y:S01]  /*1440*/  @!P0 FFMA R0, R0, 1.84467440737095516160e+19, RZ ;  /* 0x5f80000000008823 */ /* 0x000fe200000000ff */
[----:B------:R-:W-:Y:S02]  /*1450*/  @!P1 FFMA R3, R3, 1.84467440737095516160e+19, RZ ;  /* 0x5f80000003039823 */ /* 0x000fe400000000ff */
[----:B------:R-:W-:-:S07]  /*1460*/  @!P1 IADD3 R12, PT, PT, R12, 0x40, RZ ;  /* 0x000000400c0c9810 */ /* 0x000fce0007ffe0ff */
.L_x_26:
[----:B------:R-:W-:Y:S01]  /*1470*/  LEA R20, R14, 0xc0800000, 0x17 ;  /* 0xc08000000e147811 */ /* 0x000fe200078eb8ff */
[----:B------:R-:W-:Y:S01]  /*1480*/  BSSY.RECONVERGENT B3, `(.L_x_31) ;  /* 0x0000036000037945 */ /* 0x000fe20003800200 */
[----:B------:R-:W-:-:S03]  /*1490*/  IADD3 R15, PT, PT, R15, -0x7f, RZ ;  /* 0xffffff810f0f7810 */ /* 0x000fc60007ffe0ff */
[----:B------:R-:W-:Y:S02]  /*14a0*/  IMAD.IADD R24, R3, 0x1, -R20 ;  /* 0x0000000103187824 */ /* 0x000fe400078e0a14 */
[C---:B------:R-:W-:Y:S01]  /*14b0*/  IMAD R0, R15.reuse, -0x800000, R0 ;  /* 0xff8000000f007824 */ /* 0x040fe200078e0200 */
[----:B------:R-:W-:Y:S01]  /*14c0*/  IADD3 R15, PT, PT, R15, 0x7f, -R14 ;  /* 0x0000007f0f0f7810 */ /* 0x000fe20007ffe80e */
[----:B------:R-:W0:Y:S01]  /*14d0*/  MUFU.RCP R20, R24 ;  /* 0x0000001800147308 */ /* 0x000e220000001000 */
[----:B------:R-:W-:Y:S02]  /*14e0*/  FADD.FTZ R3, -R24, -RZ ;  /* 0x800000ff18037221 */ /* 0x000fe40000010100 */
[----:B------:R-:W-:Y:S02]  /*14f0*/  IADD3 R15, PT, PT, R15, R12, RZ ;  /* 0x0000000c0f0f7210 */ /* 0x000fe40007ffe0ff */
[----:B0-----:R-:W-:-:S04]  /*1500*/  FFMA R25, R20, R3, 1 ;  /* 0x3f80000014197423 */ /* 0x001fc80000000003 */
[----:B------:R-:W-:-:S04]  /*1510*/  FFMA R25, R20, R25, R20 ;  /* 0x0000001914197223 */ /* 0x000fc80000000014 */
[----:B------:R-:W-:-:S04]  /*1520*/  FFMA R20, R0, R25, RZ ;  /* 0x0000001900147223 */ /* 0x000fc800000000ff */
[----:B------:R-:W-:-:S04]  /*1530*/  FFMA R22, R3, R20, R0 ;  /* 0x0000001403167223 */ /* 0x000fc80000000000 */
[----:B------:R-:W-:-:S04]  /*1540*/  FFMA R22, R25, R22, R20 ;  /* 0x0000001619167223 */ /* 0x000fc80000000014 */
[----:B------:R-:W-:-:S04]  /*1550*/  FFMA R3, R3, R22, R0 ;  /* 0x0000001603037223 */ /* 0x000fc80000000000 */
[----:B------:R-:W-:-:S05]  /*1560*/  FFMA R0, R25, R3, R22 ;  /* 0x0000000319007223 */ /* 0x000fca0000000016 */
[----:B------:R-:W-:-:S04]  /*1570*/  SHF.R.U32.HI R14, RZ, 0x17, R0 ;  /* 0x00000017ff0e7819 */ /* 0x000fc80000011600 */
[----:B------:R-:W-:-:S05]  /*1580*/  LOP3.LUT R12, R14, 0xff, RZ, 0xc0, !PT ;  /* 0x000000ff0e0c7812 */ /* 0x000fca00078ec0ff */
[----:B------:R-:W-:-:S05]  /*1590*/  IMAD.IADD R12, R12, 0x1, R15 ;  /* 0x000000010c0c7824 */ /* 0x000fca00078e020f */
[----:B------:R-:W-:-:S04]  /*15a0*/  IADD3 R14, PT, PT, R12, -0x1, RZ ;  /* 0xffffffff0c0e7810 */ /* 0x000fc80007ffe0ff */
[----:B------:R-:W-:-:S13]  /*15b0*/  ISETP.GE.U32.AND P0, PT, R14, 0xfe, PT ;  /* 0x000000fe0e00780c */ /* 0x000fda0003f06070 */
[----:B------:R-:W-:Y:S05]  /*15c0*/  @!P0 BRA `(.L_x_32) ;  /* 0x0000000000808947 */ /* 0x000fea0003800000 */
[----:B------:R-:W-:-:S13]  /*15d0*/  ISETP.GT.AND P0, PT, R12, 0xfe, PT ;  /* 0x000000fe0c00780c */ /* 0x000fda0003f04270 */
[----:B------:R-:W-:Y:S05]  /*15e0*/  @P0 BRA `(.L_x_33) ;  /* 0x00000000006c0947 */ /* 0x000fea0003800000 */
[----:B------:R-:W-:-:S13]  /*15f0*/  ISETP.GE.AND P0, PT, R12, 0x1, PT ;  /* 0x000000010c00780c */ /* 0x000fda0003f06270 */
[----:B------:R-:W-:Y:S05]  /*1600*/  @P0 BRA `(.L_x_34) ;  /* 0x0000000000740947 */ /* 0x000fea0003800000 */
[----:B------:R-:W-:Y:S02]  /*1610*/  ISETP.GE.AND P0, PT, R12, -0x18, PT ;  /* 0xffffffe80c00780c */ /* 0x000fe40003f06270 */
[----:B------:R-:W-:-:S11]  /*1620*/  LOP3.LUT R0, R0, 0x80000000, RZ, 0xc0, !PT ;  /* 0x8000000000007812 */ /* 0x000fd600078ec0ff */
[----:B------:R-:W-:Y:S05]  /*1630*/  @!P0 BRA `(.L_x_34) ;  /* 0x0000000000688947 */ /* 0x000fea0003800000 */
[CCC-:B------:R-:W-:Y:S01]  /*1640*/  FFMA.RZ R14, R25.reuse, R3.reuse, R22.reuse ;  /* 0x00000003190e7223 */ /* 0x1c0fe2000000c016 */
[CCC-:B------:R-:W-:Y:S01]  /*1650*/  FFMA.RP R15, R25.reuse, R3.reuse, R22.reuse ;  /* 0x00000003190f7223 */ /* 0x1c0fe20000008016 */
[----:B------:R-:W-:Y:S01]  /*1660*/  FFMA.RM R22, R25, R3, R22 ;  /* 0x0000000319167223 */ /* 0x000fe20000004016 */
[----:B------:R-:W-:Y:S02]  /*1670*/  IADD3 R3, PT, PT, R12, 0x20, RZ ;  /* 0x000000200c037810 */ /* 0x000fe40007ffe0ff */
[----:B------:R-:W-:Y:S02]  /*1680*/  LOP3.LUT R14, R14, 0x7fffff, RZ, 0xc0, !PT ;  /* 0x007fffff0e0e7812 */ /* 0x000fe400078ec0ff */
[----:B------:R-:W-:Y:S02]  /*1690*/  ISETP.NE.AND P2, PT, R12, RZ, PT ;  /* 0x000000ff0c00720c */ /* 0x000fe40003f45270 */
[----:B------:R-:W-:Y:S02]  /*16a0*/  LOP3.LUT R14, R14, 0x800000, RZ, 0xfc, !PT ;  /* 0x008000000e0e7812 */ /* 0x000fe400078efcff */
[----:B------:R-:W-:Y:S01]  /*16b0*/  ISETP.NE.AND P1, PT, R12, RZ, PT ;  /* 0x000000ff0c00720c */ /* 0x000fe20003f25270 */
[----:B------:R-:W-:Y:S01]  /*16c0*/  IMAD.MOV R12, RZ, RZ, -R12 ;  /* 0x000000ffff0c7224 */ /* 0x000fe200078e0a0c */
[----:B------:R-:W-:-:S02]  /*16d0*/  SHF.L.U32 R3, R14, R3, RZ ;  /* 0x000000030e037219 */ /* 0x000fc400000006ff */
[----:B------:R-:W-:Y:S02]  /*16e0*/  FSETP.NEU.FTZ.AND P0, PT, R15, R22, PT ;  /* 0x000000160f00720b */ /* 0x000fe40003f1d000 */
[----:B------:R-:W-:Y:S02]  /*16f0*/  SEL R15, R12, RZ, P2 ;  /* 0x000000ff0c0f7207 */ /* 0x000fe40001000000 */
[----:B------:R-:W-:Y:S02]  /*1700*/  ISETP.NE.AND P1, PT, R3, RZ, P1 ;  /* 0x000000ff0300720c */ /* 0x000fe40000f25270 */
[----:B------:R-:W-:Y:S02]  /*1710*/  SHF.R.U32.HI R15, RZ, R15, R14 ;  /* 0x0000000fff0f7219 */ /* 0x000fe4000001160e */
[----:B------:R-:W-:Y:S02]  /*1720*/  PLOP3.LUT P0, PT, P0, P1, PT, 0xf8, 0x8f ;  /* 0x00000000008f781c */ /* 0x000fe40000703f70 */
[----:B------:R-:W-:-:S02]  /*1730*/  SHF.R.U32.HI R12, RZ, 0x1, R15 ;  /* 0x00000001ff0c7819 */ /* 0x000fc4000001160f */
[----:B------:R-:W-:-:S04]  /*1740*/  SEL R3, RZ, 0x1, !P0 ;  /* 0x00000001ff037807 */ /* 0x000fc80004000000 */
[----:B------:R-:W-:-:S04]  /*1750*/  LOP3.LUT R14, R3, 0x1, R12, 0xf8, !PT ;  /* 0x00000001030e7812 */ /* 0x000fc800078ef80c */
[----:B------:R-:W-:-:S04]  /*1760*/  LOP3.LUT R15, R14, R15, RZ, 0xc0, !PT ;  /* 0x0000000f0e0f7212 */ /* 0x000fc800078ec0ff */
[----:B------:R-:W-:-:S04]  /*1770*/  IADD3 R15, PT, PT, R12, R15, RZ ;  /* 0x0000000f0c0f7210 */ /* 0x000fc80007ffe0ff */
[----:B------:R-:W-:Y:S01]  /*1780*/  LOP3.LUT R0, R15, R0, RZ, 0xfc, !PT ;  /* 0x000000000f007212 */ /* 0x000fe200078efcff */
[----:B------:R-:W-:Y:S06]  /*1790*/  BRA `(.L_x_34) ;  /* 0x0000000000107947 */ /* 0x000fec0003800000 */
.L_x_33:
[----:B------:R-:W-:-:S04]  /*17a0*/  LOP3.LUT R0, R0, 0x80000000, RZ, 0xc0, !PT ;  /* 0x8000000000007812 */ /* 0x000fc800078ec0ff */
[----:B------:R-:W-:Y:S01]  /*17b0*/  LOP3.LUT R0, R0, 0x7f800000, RZ, 0xfc, !PT ;  /* 0x7f80000000007812 */ /* 0x000fe200078efcff */
[----:B------:R-:W-:Y:S06]  /*17c0*/  BRA `(.L_x_34) ;  /* 0x0000000000047947 */ /* 0x000fec0003800000 */
.L_x_32:
[----:B------:R-:W-:-:S07]  /*17d0*/  LEA R0, R15, R0, 0x17 ;  /* 0x000000000f007211 */ /* 0x000fce00078eb8ff */
.L_x_34:
[----:B------:R-:W-:Y:S05]  /*17e0*/  BSYNC.RECONVERGENT B3 ;  /* 0x0000000000037941 */ /* 0x000fea0003800200 */
.L_x_31:
[----:B------:R-:W-:Y:S05]  /*17f0*/  BRA `(.L_x_35) ;  /* 0x0000000000207947 */ /* 0x000fea0003800000 */
.L_x_30:
[----:B------:R-:W-:-:S04]  /*1800*/  LOP3.LUT R0, R3, 0x80000000, R0, 0x48, !PT ;  /* 0x8000000003007812 */ /* 0x000fc800078e4800 */
[----:B------:R-:W-:Y:S01]  /*1810*/  LOP3.LUT R0, R0, 0x7f800000, RZ, 0xfc, !PT ;  /* 0x7f80000000007812 */ /* 0x000fe200078efcff */
[----:B------:R-:W-:Y:S06]  /*1820*/  BRA `(.L_x_35) ;  /* 0x0000000000147947 */ /* 0x000fec0003800000 */
.L_x_29:
[----:B------:R-:W-:Y:S01]  /*1830*/  LOP3.LUT R0, R3, 0x80000000, R0, 0x48, !PT ;  /* 0x8000000003007812 */ /* 0x000fe200078e4800 */
[----:B------:R-:W-:Y:S06]  /*1840*/  BRA `(.L_x_35) ;  /* 0x00000000000c7947 */ /* 0x000fec0003800000 */
.L_x_28:
[----:B------:R-:W0:Y:S01]  /*1850*/  MUFU.RSQ R0, -QNAN ;  /* 0xffc0000000007908 */ /* 0x000e220000001400 */
[----:B------:R-:W-:Y:S05]  /*1860*/  BRA `(.L_x_35) ;  /* 0x0000000000047947 */ /* 0x000fea0003800000 */
.L_x_27:
[----:B------:R-:W-:-:S07]  /*1870*/  FADD.FTZ R0, R0, R3 ;  /* 0x0000000300007221 */ /* 0x000fce0000010000 */
.L_x_35:
[----:B------:R-:W-:Y:S05]  /*1880*/  BSYNC.RECONVERGENT B2 ;  /* 0x0000000000027941 */ /* 0x000fea0003800200 */
.L_x_25:
[----:B------:R-:W-:Y:S01]  /*1890*/  HFMA2 R15, -RZ, RZ, 0, 0 ;  /* 0x00000000ff0f7431 */ /* 0x000fe200000001ff */
[----:B------:R-:W-:Y:S01]  /*18a0*/  MOV R14, R16 ;  /* 0x00000010000e7202 */ /* 0x000fe20000000f00 */
[----:B0-----:R-:W-:-:S03]  /*18b0*/  IMAD.MOV.U32 R3, RZ, RZ, R0 ;  /* 0x000000ffff037224 */ /* 0x001fc600078e0000 */
[----:B------:R-:W-:Y:S05]  /*18c0*/  RET.REL.NODEC R14 `(_Z20halation_blur_kernelPKfPfiifb) ;  /* 0xffffffe40ecc7950 */ /* 0x000fea0003c3ffff */
.L_x_36:
        /* <DEDUP_REMOVED lines=11> */
.L_x_38:


//--------------------- .text._Z23halation_extract_kernelPKfPfiif --------------------------
	.section	.text._Z23halation_extract_kernelPKfPfiif,"ax",@progbits
	.align	128
        .global         _Z23halation_extract_kernelPKfPfiif
        .type           _Z23halation_extract_kernelPKfPfiif,@function
        .size           _Z23halation_extract_kernelPKfPfiif,(.L_x_41 - _Z23halation_extract_kernelPKfPfiif)
        .other          _Z23halation_extract_kernelPKfPfiif,@"STO_CUDA_ENTRY STV_DEFAULT"
_Z23halation_extract_kernelPKfPfiif:
.text._Z23halation_extract_kernelPKfPfiif:
        /* <DEDUP_REMOVED lines=17> */
[----:B------:R-:W-:-:S05]  /*0110*/  SHF.L.U32 R7, R0, 0x2, RZ ;  /* 0x0000000200077819 */ /* 0x000fca00000006ff */
[----:B0-----:R-:W-:-:S05]  /*0120*/  IMAD.WIDE R2, R7, 0x4, R2 ;  /* 0x0000000407027825 */ /* 0x001fca00078e0202 */
[----:B-1----:R-:W3:Y:S04]  /*0130*/  LDG.E R0, desc[UR4][R2.64+0x4] ;  /* 0x0000040402007981 */ /* 0x002ee8000c1e1900 */
[----:B------:R-:W4:Y:S04]  /*0140*/  LDG.E R9, desc[UR4][R2.64] ;  /* 0x0000000402097981 */ /* 0x000f28000c1e1900 */
[----:B------:R-:W5:Y:S04]  /*0150*/  LDG.E R4, desc[UR4][R2.64+0x8] ;  /* 0x0000080402047981 */ /* 0x000f68000c1e1900 */
[----:B------:R-:W2:Y:S01]  /*0160*/  LDG.E R11, desc[UR4][R2.64+0xc] ;  /* 0x00000c04020b7981 */ /* 0x000ea2000c1e1900 */
[----:B---3--:R-:W-:-:S04]  /*0170*/  FMUL R0, R0, 0.71520000696182250977 ;  /* 0x3f37175900007820 */ /* 0x008fc80000400000 */
[----:B----4-:R-:W-:-:S04]  /*0180*/  FFMA R5, R9, 0.21259999275207519531, R0 ;  /* 0x3e59b3d009057823 */ /* 0x010fc80000000000 */
[----:B-----5:R-:W-:-:S05]  /*0190*/  FFMA R4, R4, 0.072200000286102294922, R5 ;  /* 0x3d93dd9804047823 */ /* 0x020fca0000000005 */
[----:B--2---:R-:W-:-:S13]  /*01a0*/  FSETP.GT.AND P0, PT, R4, UR7, PT ;  /* 0x0000000704007c0b */ /* 0x004fda000bf04000 */
[----:B------:R-:W0:Y:S02]  /*01b0*/  @P0 LDC.64 R4, c[0x0][0x388] ;  /* 0x0000e200ff040b82 */ /* 0x000e240000000a00 */
[----:B0-----:R-:W-:-:S05]  /*01c0*/  @P0 IMAD.WIDE R4, R7, 0x4, R4 ;  /* 0x0000000407040825 */ /* 0x001fca00078e0204 */
[----:B------:R0:W-:Y:S04]  /*01d0*/  @P0 STG.E desc[UR4][R4.64], R9 ;  /* 0x0000000904000986 */ /* 0x0001e8000c101904 */
[----:B------:R0:W-:Y:S04]  /*01e0*/  @P0 STG.E desc[UR4][R4.64+0x4], RZ ;  /* 0x000004ff04000986 */ /* 0x0001e8000c101904 */
[----:B------:R0:W-:Y:S04]  /*01f0*/  @P0 STG.E desc[UR4][R4.64+0x8], RZ ;  /* 0x000008ff04000986 */ /* 0x0001e8000c101904 */
[----:B------:R0:W-:Y:S01]  /*0200*/  @P0 STG.E desc[UR4][R4.64+0xc], R11 ;  /* 0x00000c0b04000986 */ /* 0x0001e2000c101904 */
[----:B------:R-:W-:Y:S05]  /*0210*/  @P0 EXIT ;  /* 0x000000000000094d */ /* 0x000fea0003800000 */
[----:B------:R-:W1:Y:S02]  /*0220*/  LDC.64 R2, c[0x0][0x388] ;  /* 0x0000e200ff027b82 */ /* 0x000e640000000a00 */
[----:B-1----:R-:W-:-:S05]  /*0230*/  IMAD.WIDE R2, R7, 0x4, R2 ;  /* 0x0000000407027825 */ /* 0x002fca00078e0202 */
[----:B------:R-:W-:Y:S04]  /*0240*/  STG.E desc[UR4][R2.64+0xc], R11 ;  /* 0x00000c0b02007986 */ /* 0x000fe8000c101904 */
[----:B------:R-:W-:Y:S04]  /*0250*/  STG.E desc[UR4][R2.64], RZ ;  /* 0x000000ff02007986 */ /* 0x000fe8000c101904 */
[----:B------:R-:W-:Y:S04]  /*0260*/  STG.E desc[UR4][R2.64+0x4], RZ ;  /* 0x000004ff02007986 */ /* 0x000fe8000c101904 */
[----:B------:R-:W-:Y:S01]  /*0270*/  STG.E desc[UR4][R2.64+0x8], RZ ;  /* 0x000008ff02007986 */ /* 0x000fe2000c101904 */
[----:B------:R-:W-:Y:S05]  /*0280*/  EXIT ;  /* 0x000000000000794d */ /* 0x000fea0003800000 */
.L_x_37:
        /* <DEDUP_REMOVED lines=15> */
.L_x_41:


//--------------------- .nv.shared.reserved.0     --------------------------
	.section	.nv.shared.reserved.0,"aw",@nobits
	.weak		__nv_reservedSMEM_offset_0_alias
	.size		__nv_reservedSMEM_offset_0_alias, 0, 64
	.other		__nv_reservedSMEM_offset_0_alias,@"STO_CUDA_RESERVED_SHARED STV_DEFAULT"
__nv_reservedSMEM_offset_0_alias:
	.zero		0
	.zero		64


//--------------------- .nv.constant0._Z21halation_blend_kernelPKfS0_Pfiif --------------------------
	.section	.nv.constant0._Z21halation_blend_kernelPKfS0_Pfiif,"a",@progbits
	.sectionflags	@""
	.align	4
.nv.constant0._Z21halation_blend_kernelPKfS0_Pfiif:
	.zero		932


//--------------------- .nv.constant0._Z20halation_blur_kernelPKfPfiifb --------------------------
	.section	.nv.constant0._Z20halation_blur_kernelPKfPfiifb,"a",@progbits
	.sectionflags	@""
	.align	4
.nv.constant0._Z20halation_blur_kernelPKfPfiifb:
	.zero		925


//--------------------- .nv.constant0._Z23halation_extract_kernelPKfPfiif --------------------------
	.section	.nv.constant0._Z23halation_extract_kernelPKfPfiif,"a",@progbits
	.sectionflags	@""
	.align	4
.nv.constant0._Z23halation_extract_kernelPKfPfiif:
	.zero		924


//--------------------- SYMBOLS --------------------------

	.type		.nv.reservedSmem.offset0,@object
	.size		.nv.reservedSmem.offset0,0x4
